//
// Generated by NVIDIA NVVM Compiler
//
// Compiler Build ID: CL-36424714
// Cuda compilation tools, release 13.0, V13.0.88
// Based on NVVM 20.0.0
//

.version 9.0
.target sm_100
.address_size 64

	// .globl	online_softmax_forward
.extern .shared .align 16 .b8 shared[];

.visible .entry online_softmax_forward(
	.param .u64 .ptr .align 1 online_softmax_forward_param_0,
	.param .u64 .ptr .align 1 online_softmax_forward_param_1,
	.param .u64 .ptr .align 1 online_softmax_forward_param_2,
	.param .u64 .ptr .align 1 online_softmax_forward_param_3,
	.param .u32 online_softmax_forward_param_4,
	.param .u32 online_softmax_forward_param_5,
	.param .u32 online_softmax_forward_param_6
)
{
	.reg .pred 	%p<29>;
	.reg .b32 	%r<103>;
	.reg .b32 	%f<128>;
	.reg .b64 	%rd<95>;

	ld.param.u64 	%rd20, [online_softmax_forward_param_0];
	ld.param.u64 	%rd21, [online_softmax_forward_param_1];
	ld.param.u64 	%rd18, [online_softmax_forward_param_2];
	ld.param.u64 	%rd19, [online_softmax_forward_param_3];
	ld.param.u32 	%r35, [online_softmax_forward_param_4];
	ld.param.u32 	%r36, [online_softmax_forward_param_5];
	ld.param.u32 	%r34, [online_softmax_forward_param_6];
	cvta.to.global.u64 	%rd1, %rd20;
	cvta.to.global.u64 	%rd2, %rd21;
	mov.u32 	%r102, %tid.x;
	mov.u32 	%r2, %ntid.x;
	mul.wide.s32 	%rd22, %r36, %r35;
	cvt.s64.s32 	%rd3, %r34;
	mul.lo.s64 	%rd23, %rd22, %rd3;
	mov.u32 	%r37, %ctaid.x;
	cvt.u64.u32 	%rd4, %r37;
	setp.le.u64 	%p1, %rd23, %rd4;
	@%p1 bra 	$L__BB0_33;
	mul.lo.s64 	%rd5, %rd3, %rd4;
	setp.ge.s32 	%p2, %r102, %r34;
	mov.f32 	%f122, 0fFF800000;
	@%p2 bra 	$L__BB0_7;
	add.s32 	%r38, %r102, %r2;
	max.u32 	%r39, %r34, %r38;
	setp.lt.u32 	%p3, %r38, %r34;
	selp.u32 	%r40, 1, 0, %p3;
	add.s32 	%r41, %r38, %r40;
	sub.s32 	%r42, %r39, %r41;
	div.u32 	%r43, %r42, %r2;
	add.s32 	%r3, %r43, %r40;
	and.b32  	%r44, %r3, 3;
	setp.eq.s32 	%p4, %r44, 3;
	mov.f32 	%f122, 0fFF800000;
	mov.u32 	%r92, %r102;
	@%p4 bra 	$L__BB0_5;
	cvt.u64.u32 	%rd24, %r102;
	add.s64 	%rd25, %rd5, %rd24;
	shl.b64 	%rd26, %rd25, 2;
	add.s64 	%rd92, %rd1, %rd26;
	mul.wide.u32 	%rd7, %r2, 4;
	add.s32 	%r45, %r3, 1;
	and.b32  	%r46, %r45, 3;
	neg.s32 	%r90, %r46;
	mov.f32 	%f122, 0fFF800000;
	mov.u32 	%r92, %r102;
$L__BB0_4:
	.pragma "nounroll";
	ld.global.nc.f32 	%f22, [%rd92];
	max.f32 	%f122, %f122, %f22;
	add.s32 	%r92, %r92, %r2;
	add.s64 	%rd92, %rd92, %rd7;
	add.s32 	%r90, %r90, 1;
	setp.ne.s32 	%p5, %r90, 0;
	@%p5 bra 	$L__BB0_4;
$L__BB0_5:
	setp.lt.u32 	%p6, %r3, 3;
	@%p6 bra 	$L__BB0_7;
$L__BB0_6:
	cvt.u64.u32 	%rd27, %r92;
	add.s64 	%rd28, %rd5, %rd27;
	shl.b64 	%rd29, %rd28, 2;
	add.s64 	%rd30, %rd1, %rd29;
	ld.global.nc.f32 	%f23, [%rd30];
	max.f32 	%f24, %f122, %f23;
	add.s32 	%r47, %r92, %r2;
	cvt.u64.u32 	%rd31, %r47;
	add.s64 	%rd32, %rd5, %rd31;
	shl.b64 	%rd33, %rd32, 2;
	add.s64 	%rd34, %rd1, %rd33;
	ld.global.nc.f32 	%f25, [%rd34];
	max.f32 	%f26, %f24, %f25;
	add.s32 	%r48, %r47, %r2;
	cvt.u64.u32 	%rd35, %r48;
	add.s64 	%rd36, %rd5, %rd35;
	shl.b64 	%rd37, %rd36, 2;
	add.s64 	%rd38, %rd1, %rd37;
	ld.global.nc.f32 	%f27, [%rd38];
	max.f32 	%f28, %f26, %f27;
	add.s32 	%r49, %r48, %r2;
	cvt.u64.u32 	%rd39, %r49;
	add.s64 	%rd40, %rd5, %rd39;
	shl.b64 	%rd41, %rd40, 2;
	add.s64 	%rd42, %rd1, %rd41;
	ld.global.nc.f32 	%f29, [%rd42];
	max.f32 	%f122, %f28, %f29;
	add.s32 	%r92, %r49, %r2;
	setp.lt.s32 	%p7, %r92, %r34;
	@%p7 bra 	$L__BB0_6;
$L__BB0_7:
	shl.b32 	%r50, %r102, 2;
	mov.u32 	%r51, shared;
	add.s32 	%r12, %r51, %r50;
	st.shared.f32 	[%r12], %f122;
	bar.sync 	0;
	setp.lt.u32 	%p8, %r2, 2;
	@%p8 bra 	$L__BB0_12;
	mov.u32 	%r94, %r2;
$L__BB0_9:
	shr.u32 	%r14, %r94, 1;
	setp.ge.u32 	%p9, %r102, %r14;
	@%p9 bra 	$L__BB0_11;
	ld.shared.f32 	%f30, [%r12];
	shl.b32 	%r52, %r14, 2;
	add.s32 	%r53, %r12, %r52;
	ld.shared.f32 	%f31, [%r53];
	max.f32 	%f32, %f30, %f31;
	st.shared.f32 	[%r12], %f32;
$L__BB0_11:
	bar.sync 	0;
	setp.gt.u32 	%p10, %r94, 3;
	mov.u32 	%r94, %r14;
	@%p10 bra 	$L__BB0_9;
$L__BB0_12:
	ld.shared.f32 	%f8, [shared];
	setp.ne.s32 	%p11, %r102, 0;
	@%p11 bra 	$L__BB0_14;
	cvta.to.global.u64 	%rd43, %rd18;
	shl.b64 	%rd44, %rd4, 2;
	add.s64 	%rd45, %rd43, %rd44;
	st.global.f32 	[%rd45], %f8;
$L__BB0_14:
	setp.ge.s32 	%p12, %r102, %r34;
	bar.sync 	0;
	mov.f32 	%f127, 0f00000000;
	@%p12 bra 	$L__BB0_20;
	add.s32 	%r54, %r102, %r2;
	max.s32 	%r55, %r34, %r54;
	setp.lt.s32 	%p13, %r54, %r34;
	selp.u32 	%r56, 1, 0, %p13;
	add.s32 	%r57, %r54, %r56;
	sub.s32 	%r58, %r55, %r57;
	div.u32 	%r59, %r58, %r2;
	add.s32 	%r15, %r59, %r56;
	and.b32  	%r60, %r15, 3;
	setp.eq.s32 	%p14, %r60, 3;
	mov.f32 	%f127, 0f00000000;
	mov.u32 	%r97, %r102;
	@%p14 bra 	$L__BB0_18;
	cvt.u64.u32 	%rd46, %r102;
	add.s64 	%rd47, %rd5, %rd46;
	shl.b64 	%rd93, %rd47, 2;
	mul.wide.u32 	%rd11, %r2, 4;
	add.s32 	%r61, %r15, 1;
	and.b32  	%r62, %r61, 3;
	neg.s32 	%r95, %r62;
	mov.f32 	%f127, 0f00000000;
	mov.u32 	%r97, %r102;
$L__BB0_17:
	.pragma "nounroll";
	add.s64 	%rd48, %rd1, %rd93;
	ld.global.nc.f32 	%f37, [%rd48];
	sub.f32 	%f38, %f37, %f8;
	fma.rn.f32 	%f39, %f38, 0f3BBB989D, 0f3F000000;
	cvt.sat.f32.f32 	%f40, %f39;
	mov.f32 	%f41, 0f4B400001;
	mov.f32 	%f42, 0f437C0000;
	fma.rm.f32 	%f43, %f40, %f42, %f41;
	add.f32 	%f44, %f43, 0fCB40007F;
	neg.f32 	%f45, %f44;
	fma.rn.f32 	%f46, %f38, 0f3FB8AA3B, %f45;
	fma.rn.f32 	%f47, %f38, 0f32A57060, %f46;
	mov.b32 	%r63, %f43;
	shl.b32 	%r64, %r63, 23;
	mov.b32 	%f48, %r64;
	ex2.approx.ftz.f32 	%f49, %f47;
	mul.f32 	%f50, %f49, %f48;
	add.s64 	%rd49, %rd2, %rd93;
	st.global.f32 	[%rd49], %f50;
	add.f32 	%f127, %f127, %f50;
	add.s32 	%r97, %r97, %r2;
	add.s64 	%rd93, %rd93, %rd11;
	add.s32 	%r95, %r95, 1;
	setp.ne.s32 	%p15, %r95, 0;
	@%p15 bra 	$L__BB0_17;
$L__BB0_18:
	setp.lt.u32 	%p16, %r15, 3;
	@%p16 bra 	$L__BB0_20;
$L__BB0_19:
	cvt.u64.u32 	%rd50, %r97;
	add.s64 	%rd51, %rd5, %rd50;
	shl.b64 	%rd52, %rd51, 2;
	add.s64 	%rd53, %rd1, %rd52;
	ld.global.nc.f32 	%f51, [%rd53];
	sub.f32 	%f52, %f51, %f8;
	fma.rn.f32 	%f53, %f52, 0f3BBB989D, 0f3F000000;
	cvt.sat.f32.f32 	%f54, %f53;
	mov.f32 	%f55, 0f4B400001;
	mov.f32 	%f56, 0f437C0000;
	fma.rm.f32 	%f57, %f54, %f56, %f55;
	add.f32 	%f58, %f57, 0fCB40007F;
	neg.f32 	%f59, %f58;
	fma.rn.f32 	%f60, %f52, 0f3FB8AA3B, %f59;
	fma.rn.f32 	%f61, %f52, 0f32A57060, %f60;
	mov.b32 	%r65, %f57;
	shl.b32 	%r66, %r65, 23;
	mov.b32 	%f62, %r66;
	ex2.approx.ftz.f32 	%f63, %f61;
	mul.f32 	%f64, %f63, %f62;
	add.s64 	%rd54, %rd2, %rd52;
	st.global.f32 	[%rd54], %f64;
	add.f32 	%f65, %f127, %f64;
	add.s32 	%r67, %r97, %r2;
	cvt.u64.u32 	%rd55, %r67;
	add.s64 	%rd56, %rd5, %rd55;
	shl.b64 	%rd57, %rd56, 2;
	add.s64 	%rd58, %rd1, %rd57;
	ld.global.nc.f32 	%f66, [%rd58];
	sub.f32 	%f67, %f66, %f8;
	fma.rn.f32 	%f68, %f67, 0f3BBB989D, 0f3F000000;
	cvt.sat.f32.f32 	%f69, %f68;
	fma.rm.f32 	%f70, %f69, %f56, %f55;
	add.f32 	%f71, %f70, 0fCB40007F;
	neg.f32 	%f72, %f71;
	fma.rn.f32 	%f73, %f67, 0f3FB8AA3B, %f72;
	fma.rn.f32 	%f74, %f67, 0f32A57060, %f73;
	mov.b32 	%r68, %f70;
	shl.b32 	%r69, %r68, 23;
	mov.b32 	%f75, %r69;
	ex2.approx.ftz.f32 	%f76, %f74;
	mul.f32 	%f77, %f76, %f75;
	add.s64 	%rd59, %rd2, %rd57;
	st.global.f32 	[%rd59], %f77;
	add.f32 	%f78, %f65, %f77;
	add.s32 	%r70, %r67, %r2;
	cvt.u64.u32 	%rd60, %r70;
	add.s64 	%rd61, %rd5, %rd60;
	shl.b64 	%rd62, %rd61, 2;
	add.s64 	%rd63, %rd1, %rd62;
	ld.global.nc.f32 	%f79, [%rd63];
	sub.f32 	%f80, %f79, %f8;
	fma.rn.f32 	%f81, %f80, 0f3BBB989D, 0f3F000000;
	cvt.sat.f32.f32 	%f82, %f81;
	fma.rm.f32 	%f83, %f82, %f56, %f55;
	add.f32 	%f84, %f83, 0fCB40007F;
	neg.f32 	%f85, %f84;
	fma.rn.f32 	%f86, %f80, 0f3FB8AA3B, %f85;
	fma.rn.f32 	%f87, %f80, 0f32A57060, %f86;
	mov.b32 	%r71, %f83;
	shl.b32 	%r72, %r71, 23;
	mov.b32 	%f88, %r72;
	ex2.approx.ftz.f32 	%f89, %f87;
	mul.f32 	%f90, %f89, %f88;
	add.s64 	%rd64, %rd2, %rd62;
	st.global.f32 	[%rd64], %f90;
	add.f32 	%f91, %f78, %f90;
	add.s32 	%r73, %r70, %r2;
	cvt.u64.u32 	%rd65, %r73;
	add.s64 	%rd66, %rd5, %rd65;
	shl.b64 	%rd67, %rd66, 2;
	add.s64 	%rd68, %rd1, %rd67;
	ld.global.nc.f32 	%f92, [%rd68];
	sub.f32 	%f93, %f92, %f8;
	fma.rn.f32 	%f94, %f93, 0f3BBB989D, 0f3F000000;
	cvt.sat.f32.f32 	%f95, %f94;
	fma.rm.f32 	%f96, %f95, %f56, %f55;
	add.f32 	%f97, %f96, 0fCB40007F;
	neg.f32 	%f98, %f97;
	fma.rn.f32 	%f99, %f93, 0f3FB8AA3B, %f98;
	fma.rn.f32 	%f100, %f93, 0f32A57060, %f99;
	mov.b32 	%r74, %f96;
	shl.b32 	%r75, %r74, 23;
	mov.b32 	%f101, %r75;
	ex2.approx.ftz.f32 	%f102, %f100;
	mul.f32 	%f103, %f102, %f101;
	add.s64 	%rd69, %rd2, %rd67;
	st.global.f32 	[%rd69], %f103;
	add.f32 	%f127, %f91, %f103;
	add.s32 	%r97, %r73, %r2;
	setp.lt.s32 	%p17, %r97, %r34;
	@%p17 bra 	$L__BB0_19;
$L__BB0_20:
	setp.lt.u32 	%p18, %r2, 2;
	st.shared.f32 	[%r12], %f127;
	bar.sync 	0;
	@%p18 bra 	$L__BB0_25;
	mov.u32 	%r99, %r2;
$L__BB0_22:
	shr.u32 	%r25, %r99, 1;
	setp.ge.u32 	%p19, %r102, %r25;
	@%p19 bra 	$L__BB0_24;
	shl.b32 	%r76, %r25, 2;
	add.s32 	%r77, %r12, %r76;
	ld.shared.f32 	%f104, [%r77];
	ld.shared.f32 	%f105, [%r12];
	add.f32 	%f106, %f104, %f105;
	st.shared.f32 	[%r12], %f106;
$L__BB0_24:
	bar.sync 	0;
	setp.gt.u32 	%p20, %r99, 3;
	mov.u32 	%r99, %r25;
	@%p20 bra 	$L__BB0_22;
$L__BB0_25:
	setp.ne.s32 	%p21, %r102, 0;
	ld.shared.f32 	%f16, [shared];
	@%p21 bra 	$L__BB0_27;
	cvta.to.global.u64 	%rd70, %rd19;
	shl.b64 	%rd71, %rd4, 2;
	add.s64 	%rd72, %rd70, %rd71;
	st.global.f32 	[%rd72], %f16;
$L__BB0_27:
	setp.ge.s32 	%p22, %r102, %r34;
	bar.sync 	0;
	setp.gt.f32 	%p23, %f16, 0f00000000;
	rcp.rn.f32 	%f107, %f16;
	selp.f32 	%f17, %f107, 0f00000000, %p23;
	@%p22 bra 	$L__BB0_33;
	add.s32 	%r78, %r102, %r2;
	max.s32 	%r79, %r34, %r78;
	setp.lt.s32 	%p24, %r78, %r34;
	selp.u32 	%r80, 1, 0, %p24;
	add.s32 	%r81, %r78, %r80;
	sub.s32 	%r82, %r79, %r81;
	div.u32 	%r83, %r82, %r2;
	add.s32 	%r26, %r83, %r80;
	and.b32  	%r84, %r26, 3;
	setp.eq.s32 	%p25, %r84, 3;
	@%p25 bra 	$L__BB0_31;
	add.s32 	%r85, %r26, 1;
	and.b32  	%r86, %r85, 3;
	cvt.u64.u32 	%rd73, %r102;
	add.s64 	%rd74, %rd5, %rd73;
	shl.b64 	%rd75, %rd74, 2;
	add.s64 	%rd94, %rd2, %rd75;
	mul.wide.u32 	%rd15, %r2, 4;
	neg.s32 	%r100, %r86;
	mad.lo.s32 	%r102, %r2, %r86, %r102;
$L__BB0_30:
	.pragma "nounroll";
	ld.global.f32 	%f108, [%rd94];
	mul.f32 	%f109, %f17, %f108;
	st.global.f32 	[%rd94], %f109;
	add.s64 	%rd94, %rd94, %rd15;
	add.s32 	%r100, %r100, 1;
	setp.ne.s32 	%p26, %r100, 0;
	@%p26 bra 	$L__BB0_30;
$L__BB0_31:
	setp.lt.u32 	%p27, %r26, 3;
	@%p27 bra 	$L__BB0_33;
$L__BB0_32:
	cvt.u64.u32 	%rd76, %r102;
	add.s64 	%rd77, %rd5, %rd76;
	shl.b64 	%rd78, %rd77, 2;
	add.s64 	%rd79, %rd2, %rd78;
	ld.global.f32 	%f110, [%rd79];
	mul.f32 	%f111, %f17, %f110;
	st.global.f32 	[%rd79], %f111;
	add.s32 	%r87, %r102, %r2;
	cvt.u64.u32 	%rd80, %r87;
	add.s64 	%rd81, %rd5, %rd80;
	shl.b64 	%rd82, %rd81, 2;
	add.s64 	%rd83, %rd2, %rd82;
	ld.global.f32 	%f112, [%rd83];
	mul.f32 	%f113, %f17, %f112;
	st.global.f32 	[%rd83], %f113;
	add.s32 	%r88, %r87, %r2;
	cvt.u64.u32 	%rd84, %r88;
	add.s64 	%rd85, %rd5, %rd84;
	shl.b64 	%rd86, %rd85, 2;
	add.s64 	%rd87, %rd2, %rd86;
	ld.global.f32 	%f114, [%rd87];
	mul.f32 	%f115, %f17, %f114;
	st.global.f32 	[%rd87], %f115;
	add.s32 	%r89, %r88, %r2;
	cvt.u64.u32 	%rd88, %r89;
	add.s64 	%rd89, %rd5, %rd88;
	shl.b64 	%rd90, %rd89, 2;
	add.s64 	%rd91, %rd2, %rd90;
	ld.global.f32 	%f116, [%rd91];
	mul.f32 	%f117, %f17, %f116;
	st.global.f32 	[%rd91], %f117;
	add.s32 	%r102, %r89, %r2;
	setp.lt.s32 	%p28, %r102, %r34;
	@%p28 bra 	$L__BB0_32;
$L__BB0_33:
	ret;

}


// ===== COMPILED SASS (sm_100) =====

	.target	sm_100

	.elftype	@"ET_EXEC"


//--------------------- .note.nv.tkinfo           --------------------------
	.section	.note.nv.tkinfo,"",@"SHT_NOTE"
	.sectionflags	@"SHF_NOTE_NV_TKINFO"
	.tkinfo
        /*0018*/ 	.word	0x00000002
        /*0030*/ 	.string	""
        /*0030*/ 	.string	"ptxas"
        /*0030*/ 	.string	"Cuda compilation tools, release 13.0, V13.0.88"
        /*0030*/ 	.string	"Build cuda_13.0.r13.0/compiler.36424714_0"
        /*0030*/ 	.string	"-arch sm_100 -m 64 "



//--------------------- .note.nv.cuinfo           --------------------------
	.section	.note.nv.cuinfo,"",@"SHT_NOTE"
	.sectionflags	@"SHF_NOTE_NV_CUINFO"
        /*0018*/ 	.short	0x0002
        /*001a*/ 	.short	0x0064
        /*001c*/ 	.short	0x0082
	.zero		2


//--------------------- .nv.info                  --------------------------
	.section	.nv.info,"",@"SHT_CUDA_INFO"
	.align	4


	//----- nvinfo : EIATTR_REGCOUNT
	.align		4
        /*0000*/ 	.byte	0x04, 0x2f
        /*0002*/ 	.short	(.L_1 - .L_0)
	.align		4
.L_0:
        /*0004*/ 	.word	index@(online_softmax_forward)
        /*0008*/ 	.word	0x00000020


	//----- nvinfo : EIATTR_FRAME_SIZE
	.align		4
.L_1:
        /*000c*/ 	.byte	0x04, 0x11
        /*000e*/ 	.short	(.L_3 - .L_2)
	.align		4
.L_2:
        /*0010*/ 	.word	index@($__internal_0_$__cuda_sm20_rcp_rn_f32_slowpath)
        /*0014*/ 	.word	0x00000000


	//----- nvinfo : EIATTR_FRAME_SIZE
	.align		4
.L_3:
        /*0018*/ 	.byte	0x04, 0x11
        /*001a*/ 	.short	(.L_5 - .L_4)
	.align		4
.L_4:
        /*001c*/ 	.word	index@(online_softmax_forward)
        /*0020*/ 	.word	0x00000000


	//----- nvinfo : EIATTR_MIN_STACK_SIZE
	.align		4
.L_5:
        /*0024*/ 	.byte	0x04, 0x12
        /*0026*/ 	.short	(.L_7 - .L_6)
	.align		4
.L_6:
        /*0028*/ 	.word	index@(online_softmax_forward)
        /*002c*/ 	.word	0x00000000
.L_7:


//--------------------- .nv.compat                --------------------------
	.section	.nv.compat,"",@"SHT_CUDA_COMPAT_INFO"
	.align	4
        /*0000*/ 	.byte	0x02, 0x09, 0x00, 0x00, 0x02, 0x02, 0x01, 0x00, 0x02, 0x05, 0x05, 0x00, 0x03, 0x07, 0x01, 0x01
        /*0010*/ 	.byte	0x02, 0x03, 0x00, 0x00, 0x02, 0x06, 0x01, 0x00, 0x04, 0x0b, 0x08, 0x00, 0x09, 0x00, 0x00, 0x00
        /*0020*/ 	.byte	0x00, 0x00, 0x00, 0x00


//--------------------- .nv.info.online_softmax_forward --------------------------
	.section	.nv.info.online_softmax_forward,"",@"SHT_CUDA_INFO"
	.sectionflags	@""
	.align	4


	//----- nvinfo : EIATTR_CUDA_API_VERSION
	.align		4
        /*0000*/ 	.byte	0x04, 0x37
        /*0002*/ 	.short	(.L_9 - .L_8)
.L_8:
        /*0004*/ 	.word	0x00000082


	//----- nvinfo : EIATTR_KPARAM_INFO
	.align		4
.L_9:
        /*0008*/ 	.byte	0x04, 0x17
        /*000a*/ 	.short	(.L_11 - .L_10)
.L_10:
        /*000c*/ 	.word	0x00000000
        /*0010*/ 	.short	0x0006
        /*0012*/ 	.short	0x0028
        /*0014*/ 	.byte	0x00, 0xf0, 0x11, 0x00


	//----- nvinfo : EIATTR_KPARAM_INFO
	.align		4
.L_11:
        /*0018*/ 	.byte	0x04, 0x17
        /*001a*/ 	.short	(.L_13 - .L_12)
.L_12:
        /*001c*/ 	.word	0x00000000
        /*0020*/ 	.short	0x0005
        /*0022*/ 	.short	0x0024
        /*0024*/ 	.byte	0x00, 0xf0, 0x11, 0x00


	//----- nvinfo : EIATTR_KPARAM_INFO
	.align		4
.L_13:
        /*0028*/ 	.byte	0x04, 0x17
        /*002a*/ 	.short	(.L_15 - .L_14)
.L_14:
        /*002c*/ 	.word	0x00000000
        /*0030*/ 	.short	0x0004
        /*0032*/ 	.short	0x0020
        /*0034*/ 	.byte	0x00, 0xf0, 0x11, 0x00


	//----- nvinfo : EIATTR_KPARAM_INFO
	.align		4
.L_15:
        /*0038*/ 	.byte	0x04, 0x17
        /*003a*/ 	.short	(.L_17 - .L_16)
.L_16:
        /*003c*/ 	.word	0x00000000
        /*0040*/ 	.short	0x0003
        /*0042*/ 	.short	0x0018
        /*0044*/ 	.byte	0x00, 0xf5, 0x21, 0x00


	//----- nvinfo : EIATTR_KPARAM_INFO
	.align		4
.L_17:
        /*0048*/ 	.byte	0x04, 0x17
        /*004a*/ 	.short	(.L_19 - .L_18)
.L_18:
        /*004c*/ 	.word	0x00000000
        /*0050*/ 	.short	0x0002
        /*0052*/ 	.short	0x0010
        /*0054*/ 	.byte	0x00, 0xf5, 0x21, 0x00


	//----- nvinfo : EIATTR_KPARAM_INFO
	.align		4
.L_19:
        /*0058*/ 	.byte	0x04, 0x17
        /*005a*/ 	.short	(.L_21 - .L_20)
.L_20:
        /*005c*/ 	.word	0x00000000
        /*0060*/ 	.short	0x0001
        /*0062*/ 	.short	0x0008
        /*0064*/ 	.byte	0x00, 0xf5, 0x21, 0x00


	//----- nvinfo : EIATTR_KPARAM_INFO
	.align		4
.L_21:
        /*0068*/ 	.byte	0x04, 0x17
        /*006a*/ 	.short	(.L_23 - .L_22)
.L_22:
        /*006c*/ 	.word	0x00000000
        /*0070*/ 	.short	0x0000
        /*0072*/ 	.short	0x0000
        /*0074*/ 	.byte	0x00, 0xf5, 0x21, 0x00


	//----- nvinfo : EIATTR_SPARSE_MMA_MASK
	.align		4
.L_23:
        /*0078*/ 	.byte	0x03, 0x50
        /*007a*/ 	.short	0x0000


	//----- nvinfo : EIATTR_MAXREG_COUNT
	.align		4
        /*007c*/ 	.byte	0x03, 0x1b
        /*007e*/ 	.short	0x00ff


	//----- nvinfo : EIATTR_NUM_BARRIERS
	.align		4
        /*0080*/ 	.byte	0x02, 0x4c
        /*0082*/ 	.byte	0x01
	.zero		1


	//----- nvinfo : EIATTR_MERCURY_ISA_VERSION
	.align		4
        /*0084*/ 	.byte	0x03, 0x5f
        /*0086*/ 	.short	0x0101


	//----- nvinfo : EIATTR_VRC_CTA_INIT_COUNT
	.align		4
        /*0088*/ 	.byte	0x02, 0x4a
	.zero		1
	.zero		1


	//----- nvinfo : EIATTR_EXIT_INSTR_OFFSETS
	.align		4
        /*008c*/ 	.byte	0x04, 0x1c
        /*008e*/ 	.short	(.L_25 - .L_24)


	//   ....[0]....
.L_24:
        /*0090*/ 	.word	0x000000d0


	//   ....[1]....
        /*0094*/ 	.word	0x00001550


	//   ....[2]....
        /*0098*/ 	.word	0x000018a0


	//   ....[3]....
        /*009c*/ 	.word	0x00001ad0


	//----- nvinfo : EIATTR_CRS_STACK_SIZE
	.align		4
.L_25:
        /*00a0*/ 	.byte	0x04, 0x1e
        /*00a2*/ 	.short	(.L_27 - .L_26)
.L_26:
        /*00a4*/ 	.word	0x00000000


	//----- nvinfo : EIATTR_CBANK_PARAM_SIZE
	.align		4
.L_27:
        /*00a8*/ 	.byte	0x03, 0x19
        /*00aa*/ 	.short	0x002c


	//----- nvinfo : EIATTR_PARAM_CBANK
	.align		4
        /*00ac*/ 	.byte	0x04, 0x0a
        /*00ae*/ 	.short	(.L_29 - .L_28)
	.align		4
.L_28:
        /*00b0*/ 	.word	index@(.nv.constant0.online_softmax_forward)
        /*00b4*/ 	.short	0x0380
        /*00b6*/ 	.short	0x002c


	//----- nvinfo : EIATTR_SW_WAR
	.align		4
.L_29:
        /*00b8*/ 	.byte	0x04, 0x36
        /*00ba*/ 	.short	(.L_31 - .L_30)
.L_30:
        /*00bc*/ 	.word	0x00000008
.L_31:


//--------------------- .nv.callgraph             --------------------------
	.section	.nv.callgraph,"",@"SHT_CUDA_CALLGRAPH"
	.align	4
	.sectionentsize	8
	.align		4
        /*0000*/ 	.word	0x00000000
	.align		4
        /*0004*/ 	.word	0xffffffff
	.align		4
        /*0008*/ 	.word	0x00000000
	.align		4
        /*000c*/ 	.word	0xfffffffe
	.align		4
        /*0010*/ 	.word	0x00000000
	.align		4
        /*0014*/ 	.word	0xfffffffd
	.align		4
        /*0018*/ 	.word	0x00000000
	.align		4
        /*001c*/ 	.word	0xfffffffc


//--------------------- .text.online_softmax_forward --------------------------
	.section	.text.online_softmax_forward,"ax",@progbits
	.align	128
        .global         online_softmax_forward
        .type           online_softmax_forward,@function
        .size           online_softmax_forward,(.L_x_26 - online_softmax_forward)
        .other          online_softmax_forward,@"STO_CUDA_ENTRY STV_DEFAULT"
online_softmax_forward:
.text.online_softmax_forward:
[----:B------:R-:W-:Y:S01]  /*0000*/  LDC R1, c[0x0][0x37c] ;  /* 0x0000df00ff017b82 */ /* 0x000fe20000000800 */
[----:B------:R-:W0:Y:S01]  /*0010*/  LDCU.64 UR4, c[0x0][0x3a0] ;  /* 0x00007400ff0477ac */ /* 0x000e220008000a00 */
[----:B------:R-:W1:Y:S01]  /*0020*/  S2R R0, SR_CTAID.X ;  /* 0x0000000000007919 */ /* 0x000e620000002500 */
[----:B------:R-:W2:Y:S01]  /*0030*/  LDCU UR7, c[0x0][0x3a8] ;  /* 0x00007500ff0777ac */ /* 0x000ea20008000800 */
[----:B0-----:R-:W-:Y:S02]  /*0040*/  UIMAD.WIDE UR4, UR5, UR4, URZ ;  /* 0x00000004050472a5 */ /* 0x001fe4000f8e02ff */
[----:B--2---:R-:W-:Y:S02]  /*0050*/  USHF.R.S32.HI UR6, URZ, 0x1f, UR7 ;  /* 0x0000001fff067899 */ /* 0x004fe40008011407 */
[----:B------:R-:W-:Y:S02]  /*0060*/  UIMAD UR5, UR5, UR7, URZ ;  /* 0x00000007050572a4 */ /* 0x000fe4000f8e02ff */
[----:B------:R-:W-:-:S02]  /*0070*/  UIMAD.WIDE.U32 UR8, UR4, UR7, URZ ;  /* 0x00000007040872a5 */ /* 0x000fc4000f8e00ff */
[----:B------:R-:W-:-:S04]  /*0080*/  UIMAD UR4, UR4, UR6, UR5 ;  /* 0x00000006040472a4 */ /* 0x000fc8000f8e0205 */
[----:B------:R-:W-:Y:S01]  /*0090*/  UIADD3 UR4, UPT, UPT, UR9, UR4, URZ ;  /* 0x0000000409047290 */ /* 0x000fe2000fffe0ff */
[----:B-1----:R-:W-:-:S05]  /*00a0*/  ISETP.LT.U32.AND P0, PT, R0, UR8, PT ;  /* 0x0000000800007c0c */ /* 0x002fca000bf01070 */
[----:B------:R-:W-:-:S05]  /*00b0*/  IMAD.U32 R2, RZ, RZ, UR4 ;  /* 0x00000004ff027e24 */ /* 0x000fca000f8e00ff */
[----:B------:R-:W-:-:S13]  /*00c0*/  ISETP.GT.U32.AND.EX P0, PT, R2, RZ, PT, P0 ;  /* 0x000000ff0200720c */ /* 0x000fda0003f04100 */
[----:B------:R-:W-:Y:S05]  /*00d0*/  @!P0 EXIT ;  /* 0x000000000000894d */ /* 0x000fea0003800000 */
[----:B------:R-:W0:Y:S01]  /*00e0*/  S2R R9, SR_TID.X ;  /* 0x0000000000097919 */ /* 0x000e220000002100 */
[----:B------:R-:W1:Y:S01]  /*00f0*/  LDC R8, c[0x0][0x360] ;  /* 0x0000d800ff087b82 */ /* 0x000e620000000800 */
[C---:B------:R-:W-:Y:S01]  /*0100*/  IMAD R5, R0.reuse, UR6, RZ ;  /* 0x0000000600057c24 */ /* 0x040fe2000f8e02ff */
[----:B------:R-:W2:Y:S01]  /*0110*/  LDCU.64 UR8, c[0x0][0x358] ;  /* 0x00006b00ff0877ac */ /* 0x000ea20008000a00 */
[----:B------:R-:W-:Y:S01]  /*0120*/  IMAD.WIDE.U32 R2, R0, UR7, RZ ;  /* 0x0000000700027c25 */ /* 0x000fe2000f8e00ff */
[----:B------:R-:W-:Y:S01]  /*0130*/  BSSY.RECONVERGENT B0, `(.L_x_0) ;  /* 0x0000056000007945 */ /* 0x000fe20003800200 */
[----:B------:R-:W3:Y:S02]  /*0140*/  LDCU.64 UR10, c[0x0][0x380] ;  /* 0x00007000ff0a77ac */ /* 0x000ee40008000a00 */
[----:B------:R-:W-:Y:S02]  /*0150*/  IMAD.MOV.U32 R4, RZ, RZ, -0x800000 ;  /* 0xff800000ff047424 */ /* 0x000fe400078e00ff */
[----:B------:R-:W-:Y:S01]  /*0160*/  IMAD.IADD R10, R3, 0x1, R5 ;  /* 0x00000001030a7824 */ /* 0x000fe200078e0205 */
[----:B0-----:R-:W-:-:S13]  /*0170*/  ISETP.GE.AND P0, PT, R9, UR7, PT ;  /* 0x0000000709007c0c */ /* 0x001fda000bf06270 */
[----:B--23--:R-:W-:Y:S05]  /*0180*/  @P0 BRA `(.L_x_1) ;  /* 0x0000000400400947 */ /* 0x00cfea0003800000 */
[----:B-1----:R-:W0:Y:S01]  /*0190*/  I2F.U32.RP R12, R8 ;  /* 0x00000008000c7306 */ /* 0x002e220000209000 */
[----:B------:R-:W-:Y:S01]  /*01a0*/  IADD3 R6, PT, PT, R9, R8, RZ ;  /* 0x0000000809067210 */ /* 0x000fe20007ffe0ff */
[----:B------:R-:W-:Y:S01]  /*01b0*/  BSSY.RECONVERGENT B1, `(.L_x_2) ;  /* 0x0000030000017945 */ /* 0x000fe20003800200 */
[----:B------:R-:W-:Y:S02]  /*01c0*/  ISETP.NE.U32.AND P2, PT, R8, RZ, PT ;  /* 0x000000ff0800720c */ /* 0x000fe40003f45070 */
[C---:B------:R-:W-:Y:S02]  /*01d0*/  ISETP.GE.U32.AND P0, PT, R6.reuse, UR7, PT ;  /* 0x0000000706007c0c */ /* 0x040fe4000bf06070 */
[----:B------:R-:W-:Y:S02]  /*01e0*/  VIMNMX.U32 R7, PT, PT, R6, UR7, !PT ;  /* 0x0000000706077c48 */ /* 0x000fe4000ffe0000 */
[----:B------:R-:W-:-:S04]  /*01f0*/  SEL R11, RZ, 0x1, P0 ;  /* 0x00000001ff0b7807 */ /* 0x000fc80000000000 */
[----:B------:R-:W-:Y:S01]  /*0200*/  IADD3 R7, PT, PT, R7, -R6, -R11 ;  /* 0x8000000607077210 */ /* 0x000fe20007ffe80b */
[----:B0-----:R-:W0:Y:S02]  /*0210*/  MUFU.RCP R12, R12 ;  /* 0x0000000c000c7308 */ /* 0x001e240000001000 */
[----:B0-----:R-:W-:-:S06]  /*0220*/  VIADD R4, R12, 0xffffffe ;  /* 0x0ffffffe0c047836 */ /* 0x001fcc0000000000 */
[----:B------:R0:W1:Y:S02]  /*0230*/  F2I.FTZ.U32.TRUNC.NTZ R5, R4 ;  /* 0x0000000400057305 */ /* 0x000064000021f000 */
[----:B0-----:R-:W-:Y:S02]  /*0240*/  IMAD.MOV.U32 R4, RZ, RZ, RZ ;  /* 0x000000ffff047224 */ /* 0x001fe400078e00ff */
[----:B-1----:R-:W-:-:S04]  /*0250*/  IMAD.MOV R13, RZ, RZ, -R5 ;  /* 0x000000ffff0d7224 */ /* 0x002fc800078e0a05 */
[----:B------:R-:W-:-:S04]  /*0260*/  IMAD R13, R13, R8, RZ ;  /* 0x000000080d0d7224 */ /* 0x000fc800078e02ff */
[----:B------:R-:W-:-:S04]  /*0270*/  IMAD.HI.U32 R12, R5, R13, R4 ;  /* 0x0000000d050c7227 */ /* 0x000fc800078e0004 */
[----:B------:R-:W-:Y:S02]  /*0280*/  IMAD.MOV.U32 R5, RZ, RZ, R9 ;  /* 0x000000ffff057224 */ /* 0x000fe400078e0009 */
[----:B------:R-:W-:-:S04]  /*0290*/  IMAD.HI.U32 R12, R12, R7, RZ ;  /* 0x000000070c0c7227 */ /* 0x000fc800078e00ff */
[----:B------:R-:W-:-:S04]  /*02a0*/  IMAD.MOV R4, RZ, RZ, -R12 ;  /* 0x000000ffff047224 */ /* 0x000fc800078e0a0c */
[----:B------:R-:W-:-:S05]  /*02b0*/  IMAD R7, R8, R4, R7 ;  /* 0x0000000408077224 */ /* 0x000fca00078e0207 */
[----:B------:R-:W-:-:S13]  /*02c0*/  ISETP.GE.U32.AND P0, PT, R7, R8, PT ;  /* 0x000000080700720c */ /* 0x000fda0003f06070 */
[----:B------:R-:W-:Y:S02]  /*02d0*/  @P0 IMAD.IADD R7, R7, 0x1, -R8 ;  /* 0x0000000107070824 */ /* 0x000fe400078e0a08 */
[----:B------:R-:W-:-:S03]  /*02e0*/  @P0 VIADD R12, R12, 0x1 ;  /* 0x000000010c0c0836 */ /* 0x000fc60000000000 */
[----:B------:R-:W-:-:S13]  /*02f0*/  ISETP.GE.U32.AND P1, PT, R7, R8, PT ;  /* 0x000000080700720c */ /* 0x000fda0003f26070 */
[----:B------:R-:W-:Y:S01]  /*0300*/  @P1 VIADD R12, R12, 0x1 ;  /* 0x000000010c0c1836 */ /* 0x000fe20000000000 */
[----:B------:R-:W-:-:S04]  /*0310*/  @!P2 LOP3.LUT R12, RZ, R8, RZ, 0x33, !PT ;  /* 0x00000008ff0ca212 */ /* 0x000fc800078e33ff */
[----:B------:R-:W-:-:S04]  /*0320*/  IADD3 R11, PT, PT, R11, R12, RZ ;  /* 0x0000000c0b0b7210 */ /* 0x000fc80007ffe0ff */
[C---:B------:R-:W-:Y:S02]  /*0330*/  LOP3.LUT R4, R11.reuse, 0x3, RZ, 0xc0, !PT ;  /* 0x000000030b047812 */ /* 0x040fe400078ec0ff */
[----:B------:R-:W-:Y:S02]  /*0340*/  ISETP.GE.U32.AND P1, PT, R11, 0x3, PT ;  /* 0x000000030b00780c */ /* 0x000fe40003f26070 */
[----:B------:R-:W-:Y:S01]  /*0350*/  ISETP.NE.AND P0, PT, R4, 0x3, PT ;  /* 0x000000030400780c */ /* 0x000fe20003f05270 */
[----:B------:R-:W-:-:S12]  /*0360*/  IMAD.MOV.U32 R4, RZ, RZ, -0x800000 ;  /* 0xff800000ff047424 */ /* 0x000fd800078e00ff */
[----:B------:R-:W-:Y:S05]  /*0370*/  @!P0 BRA `(.L_x_3) ;  /* 0x00000000004c8947 */ /* 0x000fea0003800000 */
[----:B------:R-:W0:Y:S01]  /*0380*/  LDCU.64 UR4, c[0x0][0x380] ;  /* 0x00007000ff0477ac */ /* 0x000e220008000a00 */
[----:B------:R-:W-:Y:S01]  /*0390*/  IADD3 R7, P0, PT, R9, R2, RZ ;  /* 0x0000000209077210 */ /* 0x000fe20007f1e0ff */
[----:B------:R-:W-:Y:S01]  /*03a0*/  VIADD R4, R11, 0x1 ;  /* 0x000000010b047836 */ /* 0x000fe20000000000 */
[----:B------:R-:W-:-:S03]  /*03b0*/  MOV R5, R9 ;  /* 0x0000000900057202 */ /* 0x000fc60000000f00 */
[----:B------:R-:W-:Y:S01]  /*03c0*/  IMAD.X R14, RZ, RZ, R10, P0 ;  /* 0x000000ffff0e7224 */ /* 0x000fe200000e060a */
[----:B------:R-:W-:Y:S01]  /*03d0*/  LOP3.LUT R6, R4, 0x3, RZ, 0xc0, !PT ;  /* 0x0000000304067812 */ /* 0x000fe200078ec0ff */
[----:B------:R-:W-:-:S04]  /*03e0*/  IMAD.MOV.U32 R4, RZ, RZ, -0x800000 ;  /* 0xff800000ff047424 */ /* 0x000fc800078e00ff */
[----:B------:R-:W-:Y:S01]  /*03f0*/  IMAD.MOV R11, RZ, RZ, -R6 ;  /* 0x000000ffff0b7224 */ /* 0x000fe200078e0a06 */
[----:B0-----:R-:W-:-:S04]  /*0400*/  LEA R12, P0, R7, UR4, 0x2 ;  /* 0x00000004070c7c11 */ /* 0x001fc8000f8010ff */
[----:B------:R-:W-:-:S09]  /*0410*/  LEA.HI.X R7, R7, UR5, R14, 0x2, P0 ;  /* 0x0000000507077c11 */ /* 0x000fd200080f140e */
.L_x_4:
[----:B------:R-:W-:-:S05]  /*0420*/  IMAD.MOV.U32 R13, RZ, RZ, R7 ;  /* 0x000000ffff0d7224 */ /* 0x000fca00078e0007 */
[----:B------:R0:W2:Y:S01]  /*0430*/  LDG.E.CONSTANT R15, desc[UR8][R12.64] ;  /* 0x000000080c0f7981 */ /* 0x0000a2000c1e9900 */
[----:B------:R-:W-:Y:S02]  /*0440*/  VIADD R11, R11, 0x1 ;  /* 0x000000010b0b7836 */ /* 0x000fe40000000000 */
[----:B------:R-:W-:-:S03]  /*0450*/  IMAD.WIDE.U32 R6, R8, 0x4, R12 ;  /* 0x0000000408067825 */ /* 0x000fc600078e000c */
[----:B------:R-:W-:Y:S01]  /*0460*/  ISETP.NE.AND P0, PT, R11, RZ, PT ;  /* 0x000000ff0b00720c */ /* 0x000fe20003f05270 */
[----:B------:R-:W-:Y:S02]  /*0470*/  IMAD.IADD R5, R8, 0x1, R5 ;  /* 0x0000000108057824 */ /* 0x000fe400078e0205 */
[----:B0-----:R-:W-:Y:S01]  /*0480*/  IMAD.MOV.U32 R12, RZ, RZ, R6 ;  /* 0x000000ffff0c7224 */ /* 0x001fe200078e0006 */
[----:B--2---:R-:W-:-:S09]  /*0490*/  FMNMX R4, R15, R4, !PT ;  /* 0x000000040f047209 */ /* 0x004fd20007800000 */
[----:B------:R-:W-:Y:S05]  /*04a0*/  @P0 BRA `(.L_x_4) ;  /* 0xfffffffc00dc0947 */ /* 0x000fea000383ffff */
.L_x_3:
[----:B------:R-:W-:Y:S05]  /*04b0*/  BSYNC.RECONVERGENT B1 ;  /* 0x0000000000017941 */ /* 0x000fea0003800200 */
.L_x_2:
[----:B------:R-:W-:Y:S05]  /*04c0*/  @!P1 BRA `(.L_x_1) ;  /* 0x0000000000709947 */ /* 0x000fea0003800000 */
.L_x_5:
[----:B------:R-:W-:Y:S02]  /*04d0*/  IADD3 R7, P0, PT, R5, R2, RZ ;  /* 0x0000000205077210 */ /* 0x000fe40007f1e0ff */
[----:B------:R-:W-:-:S03]  /*04e0*/  IADD3 R11, PT, PT, R8, R5, RZ ;  /* 0x00000005080b7210 */ /* 0x000fc60007ffe0ff */
[----:B------:R-:W-:Y:S01]  /*04f0*/  IMAD.X R12, RZ, RZ, R10, P0 ;  /* 0x000000ffff0c7224 */ /* 0x000fe200000e060a */
[----:B------:R-:W-:Y:S01]  /*0500*/  LEA R14, P0, R7, UR10, 0x2 ;  /* 0x0000000a070e7c11 */ /* 0x000fe2000f8010ff */
[C---:B------:R-:W-:Y:S01]  /*0510*/  IMAD.IADD R5, R11.reuse, 0x1, R8 ;  /* 0x000000010b057824 */ /* 0x040fe200078e0208 */
[-C--:B------:R-:W-:Y:S02]  /*0520*/  IADD3 R6, P1, PT, R11, R2.reuse, RZ ;  /* 0x000000020b067210 */ /* 0x080fe40007f3e0ff */
[----:B------:R-:W-:Y:S01]  /*0530*/  LEA.HI.X R15, R7, UR11, R12, 0x2, P0 ;  /* 0x0000000b070f7c11 */ /* 0x000fe200080f140c */
[C---:B------:R-:W-:Y:S01]  /*0540*/  IMAD.IADD R11, R5.reuse, 0x1, R8 ;  /* 0x00000001050b7824 */ /* 0x040fe200078e0208 */
[-C--:B------:R-:W-:Y:S01]  /*0550*/  IADD3 R7, P2, PT, R5, R2.reuse, RZ ;  /* 0x0000000205077210 */ /* 0x080fe20007f5e0ff */
[--C-:B------:R-:W-:Y:S01]  /*0560*/  IMAD.X R13, RZ, RZ, R10.reuse, P1 ;  /* 0x000000ffff0d7224 */ /* 0x100fe200008e060a */
[C---:B------:R-:W-:Y:S02]  /*0570*/  LEA R16, P0, R6.reuse, UR10, 0x2 ;  /* 0x0000000a06107c11 */ /* 0x040fe4000f8010ff */
[----:B------:R-:W-:Y:S01]  /*0580*/  IADD3 R5, P3, PT, R11, R2, RZ ;  /* 0x000000020b057210 */ /* 0x000fe20007f7e0ff */
[----:B------:R-:W-:Y:S01]  /*0590*/  IMAD.X R20, RZ, RZ, R10, P2 ;  /* 0x000000ffff147224 */ /* 0x000fe200010e060a */
[----:B------:R-:W-:Y:S01]  /*05a0*/  LEA R12, P1, R7, UR10, 0x2 ;  /* 0x0000000a070c7c11 */ /* 0x000fe2000f8210ff */
[----:B------:R-:W2:Y:S01]  /*05b0*/  LDG.E.CONSTANT R15, desc[UR8][R14.64] ;  /* 0x000000080e0f7981 */ /* 0x000ea2000c1e9900 */
[----:B------:R-:W-:-:S02]  /*05c0*/  LEA.HI.X R17, R6, UR11, R13, 0x2, P0 ;  /* 0x0000000b06117c11 */ /* 0x000fc400080f140d */
[----:B------:R-:W-:Y:S02]  /*05d0*/  IADD3.X R18, PT, PT, RZ, R10, RZ, P3, !PT ;  /* 0x0000000aff127210 */ /* 0x000fe40001ffe4ff */
[----:B------:R-:W-:Y:S01]  /*05e0*/  LEA R6, P0, R5, UR10, 0x2 ;  /* 0x0000000a05067c11 */ /* 0x000fe2000f8010ff */
[----:B------:R-:W2:Y:S01]  /*05f0*/  LDG.E.CONSTANT R16, desc[UR8][R16.64] ;  /* 0x0000000810107981 */ /* 0x000ea2000c1e9900 */
[----:B------:R-:W-:Y:S02]  /*0600*/  LEA.HI.X R13, R7, UR11, R20, 0x2, P1 ;  /* 0x0000000b070d7c11 */ /* 0x000fe400088f1414 */
[----:B------:R-:W-:-:S04]  /*0610*/  LEA.HI.X R7, R5, UR11, R18, 0x2, P0 ;  /* 0x0000000b05077c11 */ /* 0x000fc800080f1412 */
[----:B------:R-:W3:Y:S04]  /*0620*/  LDG.E.CONSTANT R13, desc[UR8][R12.64] ;  /* 0x000000080c0d7981 */ /* 0x000ee8000c1e9900 */
[----:B------:R-:W3:Y:S01]  /*0630*/  LDG.E.CONSTANT R6, desc[UR8][R6.64] ;  /* 0x0000000806067981 */ /* 0x000ee2000c1e9900 */
[----:B------:R-:W-:-:S05]  /*0640*/  IMAD.IADD R5, R11, 0x1, R8 ;  /* 0x000000010b057824 */ /* 0x000fca00078e0208 */
[----:B------:R-:W-:Y:S02]  /*0650*/  ISETP.GE.AND P0, PT, R5, UR7, PT ;  /* 0x0000000705007c0c */ /* 0x000fe4000bf06270 */
[----:B--2---:R-:W-:-:S04]  /*0660*/  FMNMX3 R4, R4, R15, R16, !PT ;  /* 0x0000000f04047276 */ /* 0x004fc80007800010 */
[----:B---3--:R-:W-:-:S07]  /*0670*/  FMNMX3 R4, R4, R13, R6, !PT ;  /* 0x0000000d04047276 */ /* 0x008fce0007800006 */
[----:B------:R-:W-:Y:S05]  /*0680*/  @!P0 BRA `(.L_x_5) ;  /* 0xfffffffc00908947 */ /* 0x000fea000383ffff */
.L_x_1:
[----:B------:R-:W-:Y:S05]  /*0690*/  BSYNC.RECONVERGENT B0 ;  /* 0x0000000000007941 */ /* 0x000fea0003800200 */
.L_x_0:
[----:B------:R-:W0:Y:S01]  /*06a0*/  S2UR UR5, SR_CgaCtaId ;  /* 0x00000000000579c3 */ /* 0x000e220000008800 */
[----:B------:R-:W-:Y:S01]  /*06b0*/  UMOV UR4, 0x400 ;  /* 0x0000040000047882 */ /* 0x000fe20000000000 */
[----:B-1----:R-:W-:Y:S02]  /*06c0*/  ISETP.GE.U32.AND P0, PT, R8, 0x2, PT ;  /* 0x000000020800780c */ /* 0x002fe40003f06070 */
[----:B------:R-:W-:-:S04]  /*06d0*/  ISETP.NE.AND P1, PT, R9, RZ, PT ;  /* 0x000000ff0900720c */ /* 0x000fc80003f25270 */
[----:B------:R-:W1:Y:S01]  /*06e0*/  S2UR UR6, SR_CgaCtaId ;  /* 0x00000000000679c3 */ /* 0x000e620000008800 */
[----:B0-----:R-:W-:-:S03]  /*06f0*/  ULEA UR4, UR5, UR4, 0x18 ;  /* 0x0000000405047291 */ /* 0x001fc6000f8ec0ff */
[----:B------:R-:W-:-:S03]  /*0700*/  UMOV UR5, 0x400 ;  /* 0x0000040000057882 */ /* 0x000fc60000000000 */
[----:B------:R-:W-:Y:S01]  /*0710*/  LEA R11, R9, UR4, 0x2 ;  /* 0x00000004090b7c11 */ /* 0x000fe2000f8e10ff */
[----:B-1----:R-:W-:-:S04]  /*0720*/  ULEA UR5, UR6, UR5, 0x18 ;  /* 0x0000000506057291 */ /* 0x002fc8000f8ec0ff */
[----:B------:R0:W-:Y:S01]  /*0730*/  STS [R11], R4 ;  /* 0x000000040b007388 */ /* 0x0001e20000000800 */
[----:B------:R-:W-:Y:S06]  /*0740*/  BAR.SYNC.DEFER_BLOCKING 0x0 ;  /* 0x0000000000007b1d */ /* 0x000fec0000010000 */
[----:B------:R-:W-:Y:S05]  /*0750*/  @!P0 BRA `(.L_x_6) ;  /* 0x0000000000308947 */ /* 0x000fea0003800000 */
[----:B0-----:R-:W-:-:S07]  /*0760*/  IMAD.MOV.U32 R4, RZ, RZ, R8 ;  /* 0x000000ffff047224 */ /* 0x001fce00078e0008 */
.L_x_7:
[----:B------:R-:W-:-:S04]  /*0770*/  SHF.R.U32.HI R14, RZ, 0x1, R4 ;  /* 0x00000001ff0e7819 */ /* 0x000fc80000011604 */
[----:B------:R-:W-:-:S13]  /*0780*/  ISETP.GE.U32.AND P0, PT, R9, R14, PT ;  /* 0x0000000e0900720c */ /* 0x000fda0003f06070 */
[----:B------:R-:W-:Y:S01]  /*0790*/  @!P0 IMAD R6, R14, 0x4, R11 ;  /* 0x000000040e068824 */ /* 0x000fe200078e020b */
[----:B------:R-:W-:Y:S05]  /*07a0*/  @!P0 LDS R5, [R11] ;  /* 0x000000000b058984 */ /* 0x000fea0000000800 */
[----:B------:R-:W0:Y:S02]  /*07b0*/  @!P0 LDS R6, [R6] ;  /* 0x0000000006068984 */ /* 0x000e240000000800 */
[----:B0-----:R-:W-:-:S05]  /*07c0*/  @!P0 FMNMX R12, R5, R6, !PT ;  /* 0x00000006050c8209 */ /* 0x001fca0007800000 */
[----:B------:R1:W-:Y:S01]  /*07d0*/  @!P0 STS [R11], R12 ;  /* 0x0000000c0b008388 */ /* 0x0003e20000000800 */
[----:B------:R-:W-:Y:S01]  /*07e0*/  BAR.SYNC.DEFER_BLOCKING 0x0 ;  /* 0x0000000000007b1d */ /* 0x000fe20000010000 */
[----:B------:R-:W-:Y:S01]  /*07f0*/  ISETP.GT.U32.AND P0, PT, R4, 0x3, PT ;  /* 0x000000030400780c */ /* 0x000fe20003f04070 */
[----:B------:R-:W-:-:S12]  /*0800*/  IMAD.MOV.U32 R4, RZ, RZ, R14 ;  /* 0x000000ffff047224 */ /* 0x000fd800078e000e */
[----:B-1----:R-:W-:Y:S05]  /*0810*/  @P0 BRA `(.L_x_7) ;  /* 0xfffffffc00d40947 */ /* 0x002fea000383ffff */
.L_x_6:
[----:B------:R-:W1:Y:S01]  /*0820*/  LDS R12, [UR5] ;  /* 0x00000005ff0c7984 */ /* 0x000e620008000800 */
[----:B0-----:R-:W0:Y:S01]  /*0830*/  @!P1 LDC.64 R4, c[0x0][0x390] ;  /* 0x0000e400ff049b82 */ /* 0x001e220000000a00 */
[----:B------:R-:W2:Y:S01]  /*0840*/  LDCU UR4, c[0x0][0x3a8] ;  /* 0x00007500ff0477ac */ /* 0x000ea20008000800 */
[----:B------:R-:W-:Y:S01]  /*0850*/  BSSY.RECONVERGENT B0, `(.L_x_8) ;  /* 0x00000a7000007945 */ /* 0x000fe20003800200 */
[----:B------:R-:W-:Y:S01]  /*0860*/  IMAD.MOV.U32 R22, RZ, RZ, RZ ;  /* 0x000000ffff167224 */ /* 0x000fe200078e00ff */
[----:B------:R-:W3:Y:S01]  /*0870*/  LDCU.128 UR12, c[0x0][0x380] ;  /* 0x00007000ff0c77ac */ /* 0x000ee20008000c00 */
[----:B------:R-:W4:Y:S01]  /*0880*/  LDCU.128 UR16, c[0x0][0x380] ;  /* 0x00007000ff1077ac */ /* 0x000f220008000c00 */
[----:B0-----:R-:W-:-:S04]  /*0890*/  @!P1 LEA R4, P0, R0, R4, 0x2 ;  /* 0x0000000400049211 */ /* 0x001fc800078010ff */
[----:B------:R-:W-:Y:S02]  /*08a0*/  @!P1 LEA.HI.X R5, R0, R5, RZ, 0x2, P0 ;  /* 0x0000000500059211 */ /* 0x000fe400000f14ff */
[----:B--2---:R-:W-:-:S03]  /*08b0*/  ISETP.GE.AND P0, PT, R9, UR4, PT ;  /* 0x0000000409007c0c */ /* 0x004fc6000bf06270 */
[----:B-1----:R0:W-:Y:S01]  /*08c0*/  @!P1 STG.E desc[UR8][R4.64], R12 ;  /* 0x0000000c04009986 */ /* 0x0021e2000c101908 */
[----:B------:R-:W-:Y:S09]  /*08d0*/  BAR.SYNC.DEFER_BLOCKING 0x0 ;  /* 0x0000000000007b1d */ /* 0x000ff20000010000 */
[----:B---34-:R-:W-:Y:S05]  /*08e0*/  @P0 BRA `(.L_x_9) ;  /* 0x0000000800740947 */ /* 0x018fea0003800000 */
[----:B------:R-:W1:Y:S01]  /*08f0*/  I2F.U32.RP R14, R8 ;  /* 0x00000008000e7306 */ /* 0x000e620000209000 */
[----:B------:R-:W-:Y:S01]  /*0900*/  IMAD.IADD R13, R9, 0x1, R8 ;  /* 0x00000001090d7824 */ /* 0x000fe200078e0208 */
[----:B------:R-:W-:Y:S01]  /*0910*/  ISETP.NE.U32.AND P2, PT, R8, RZ, PT ;  /* 0x000000ff0800720c */ /* 0x000fe20003f45070 */
[----:B------:R-:W-:Y:S01]  /*0920*/  BSSY.RECONVERGENT B1, `(.L_x_10) ;  /* 0x0000040000017945 */ /* 0x000fe20003800200 */
[----:B------:R-:W-:Y:S02]  /*0930*/  IMAD.MOV.U32 R22, RZ, RZ, RZ ;  /* 0x000000ffff167224 */ /* 0x000fe400078e00ff */
[C---:B------:R-:W-:Y:S02]  /*0940*/  ISETP.GE.AND P0, PT, R13.reuse, UR4, PT ;  /* 0x000000040d007c0c */ /* 0x040fe4000bf06270 */
[----:B------:R-:W-:Y:S02]  /*0950*/  VIMNMX R6, PT, PT, R13, UR4, !PT ;  /* 0x000000040d067c48 */ /* 0x000fe4000ffe0100 */
[----:B------:R-:W-:Y:S01]  /*0960*/  SEL R7, RZ, 0x1, P0 ;  /* 0x00000001ff077807 */ /* 0x000fe20000000000 */
[----:B-1----:R-:W0:Y:S02]  /*0970*/  MUFU.RCP R14, R14 ;  /* 0x0000000e000e7308 */ /* 0x002e240000001000 */
[----:B0-----:R-:W-:-:S06]  /*0980*/  IADD3 R4, PT, PT, R14, 0xffffffe, RZ ;  /* 0x0ffffffe0e047810 */ /* 0x001fcc0007ffe0ff */
[----:B------:R0:W1:Y:S02]  /*0990*/  F2I.FTZ.U32.TRUNC.NTZ R5, R4 ;  /* 0x0000000400057305 */ /* 0x000064000021f000 */
[----:B0-----:R-:W-:Y:S02]  /*09a0*/  IMAD.MOV.U32 R4, RZ, RZ, RZ ;  /* 0x000000ffff047224 */ /* 0x001fe400078e00ff */
[----:B-1----:R-:W-:-:S04]  /*09b0*/  IMAD.MOV R15, RZ, RZ, -R5 ;  /* 0x000000ffff0f7224 */ /* 0x002fc800078e0a05 */
[----:B------:R-:W-:-:S04]  /*09c0*/  IMAD R15, R15, R8, RZ ;  /* 0x000000080f0f7224 */ /* 0x000fc800078e02ff */
[----:B------:R-:W-:Y:S01]  /*09d0*/  IMAD.HI.U32 R14, R5, R15, R4 ;  /* 0x0000000f050e7227 */ /* 0x000fe200078e0004 */
[----:B------:R-:W-:Y:S02]  /*09e0*/  IADD3 R5, PT, PT, R6, -R13, -R7 ;  /* 0x8000000d06057210 */ /* 0x000fe40007ffe807 */
[----:B------:R-:W-:-:S03]  /*09f0*/  MOV R15, R9 ;  /* 0x00000009000f7202 */ /* 0x000fc60000000f00 */
[----:B------:R-:W-:-:S04]  /*0a00*/  IMAD.HI.U32 R4, R14, R5, RZ ;  /* 0x000000050e047227 */ /* 0x000fc800078e00ff */
[----:B------:R-:W-:-:S04]  /*0a10*/  IMAD.MOV R6, RZ, RZ, -R4 ;  /* 0x000000ffff067224 */ /* 0x000fc800078e0a04 */
[----:B------:R-:W-:-:S05]  /*0a20*/  IMAD R5, R8, R6, R5 ;  /* 0x0000000608057224 */ /* 0x000fca00078e0205 */
[----:B------:R-:W-:-:S13]  /*0a30*/  ISETP.GE.U32.AND P0, PT, R5, R8, PT ;  /* 0x000000080500720c */ /* 0x000fda0003f06070 */
[----:B------:R-:W-:Y:S01]  /*0a40*/  @P0 IADD3 R5, PT, PT, R5, -R8, RZ ;  /* 0x8000000805050210 */ /* 0x000fe20007ffe0ff */
[----:B------:R-:W-:-:S03]  /*0a50*/  @P0 VIADD R4, R4, 0x1 ;  /* 0x0000000104040836 */ /* 0x000fc60000000000 */
[----:B------:R-:W-:-:S13]  /*0a60*/  ISETP.GE.U32.AND P1, PT, R5, R8, PT ;  /* 0x000000080500720c */ /* 0x000fda0003f26070 */
[----:B------:R-:W-:Y:S01]  /*0a70*/  @P1 VIADD R4, R4, 0x1 ;  /* 0x0000000104041836 */ /* 0x000fe20000000000 */
[----:B------:R-:W-:-:S05]  /*0a80*/  @!P2 LOP3.LUT R4, RZ, R8, RZ, 0x33, !PT ;  /* 0x00000008ff04a212 */ /* 0x000fca00078e33ff */
[----:B------:R-:W-:-:S05]  /*0a90*/  IMAD.IADD R4, R7, 0x1, R4 ;  /* 0x0000000107047824 */ /* 0x000fca00078e0204 */
[C---:B------:R-:W-:Y:S02]  /*0aa0*/  LOP3.LUT R5, R4.reuse, 0x3, RZ, 0xc0, !PT ;  /* 0x0000000304057812 */ /* 0x040fe400078ec0ff */
[----:B------:R-:W-:Y:S02]  /*0ab0*/  ISETP.GE.U32.AND P0, PT, R4, 0x3, PT ;  /* 0x000000030400780c */ /* 0x000fe40003f06070 */
[----:B------:R-:W-:-:S13]  /*0ac0*/  ISETP.NE.AND P1, PT, R5, 0x3, PT ;  /* 0x000000030500780c */ /* 0x000fda0003f25270 */
[----:B------:R-:W-:Y:S05]  /*0ad0*/  @!P1 BRA `(.L_x_11) ;  /* 0x0000000000909947 */ /* 0x000fea0003800000 */
[----:B------:R-:W-:Y:S01]  /*0ae0*/  IADD3 R14, P1, PT, R9, R2, RZ ;  /* 0x00000002090e7210 */ /* 0x000fe20007f3e0ff */
[----:B------:R-:W-:Y:S02]  /*0af0*/  VIADD R4, R4, 0x1 ;  /* 0x0000000104047836 */ /* 0x000fe40000000000 */
[----:B------:R-:W-:Y:S02]  /*0b00*/  IMAD.MOV.U32 R22, RZ, RZ, RZ ;  /* 0x000000ffff167224 */ /* 0x000fe400078e00ff */
[----:B------:R-:W-:Y:S01]  /*0b10*/  IMAD.X R7, RZ, RZ, R10, P1 ;  /* 0x000000ffff077224 */ /* 0x000fe200008e060a */
[----:B------:R-:W-:Y:S01]  /*0b20*/  LOP3.LUT R4, R4, 0x3, RZ, 0xc0, !PT ;  /* 0x0000000304047812 */ /* 0x000fe200078ec0ff */
[----:B------:R-:W-:-:S03]  /*0b30*/  IMAD.MOV.U32 R15, RZ, RZ, R9 ;  /* 0x000000ffff0f7224 */ /* 0x000fc600078e0009 */
[C---:B------:R-:W-:Y:S01]  /*0b40*/  SHF.L.U64.HI R7, R14.reuse, 0x2, R7 ;  /* 0x000000020e077819 */ /* 0x040fe20000010207 */
[----:B------:R-:W-:Y:S01]  /*0b50*/  IMAD.MOV R6, RZ, RZ, -R4 ;  /* 0x000000ffff067224 */ /* 0x000fe200078e0a04 */
[----:B------:R-:W-:-:S07]  /*0b60*/  SHF.L.U32 R14, R14, 0x2, RZ ;  /* 0x000000020e0e7819 */ /* 0x000fce00000006ff */
.L_x_12:
[----:B------:R-:W-:-:S04]  /*0b70*/  IADD3 R16, P1, PT, R14, UR12, RZ ;  /* 0x0000000c0e107c10 */ /* 0x000fc8000ff3e0ff */
[----:B------:R-:W-:-:S06]  /*0b80*/  IADD3.X R17, PT, PT, R7, UR13, RZ, P1, !PT ;  /* 0x0000000d07117c10 */ /* 0x000fcc0008ffe4ff */
[----:B------:R-:W2:Y:S01]  /*0b90*/  LDG.E.CONSTANT R17, desc[UR8][R16.64] ;  /* 0x0000000810117981 */ /* 0x000ea2000c1e9900 */
[----:B0-----:R-:W-:Y:S01]  /*0ba0*/  IMAD.MOV.U32 R5, RZ, RZ, 0x3bbb989d ;  /* 0x3bbb989dff057424 */ /* 0x001fe200078e00ff */
[----:B------:R-:W-:Y:S01]  /*0bb0*/  IADD3 R6, PT, PT, R6, 0x1, RZ ;  /* 0x0000000106067810 */ /* 0x000fe20007ffe0ff */
[----:B------:R-:W-:Y:S01]  /*0bc0*/  IMAD.MOV.U32 R18, RZ, RZ, 0x437c0000 ;  /* 0x437c0000ff127424 */ /* 0x000fe200078e00ff */
[----:B------:R-:W-:Y:S01]  /*0bd0*/  IADD3 R15, PT, PT, R8, R15, RZ ;  /* 0x0000000f080f7210 */ /* 0x000fe20007ffe0ff */
[----:B--2---:R-:W-:Y:S01]  /*0be0*/  FADD R4, -R12, R17 ;  /* 0x000000110c047221 */ /* 0x004fe20000000100 */
[----:B------:R-:W-:-:S03]  /*0bf0*/  IMAD.MOV.U32 R17, RZ, RZ, R7 ;  /* 0x000000ffff117224 */ /* 0x000fc600078e0007 */
[----:B------:R-:W-:-:S04]  /*0c00*/  FFMA.SAT R5, R4, R5, 0.5 ;  /* 0x3f00000004057423 */ /* 0x000fc80000002005 */
[----:B------:R-:W-:-:S04]  /*0c10*/  FFMA.RM R5, R5, R18, 12582913 ;  /* 0x4b40000105057423 */ /* 0x000fc80000004012 */
[C---:B------:R-:W-:Y:S01]  /*0c20*/  FADD R13, R5.reuse, -12583039 ;  /* 0xcb40007f050d7421 */ /* 0x040fe20000000000 */
[----:B------:R-:W-:-:S03]  /*0c30*/  IMAD.SHL.U32 R16, R5, 0x800000, RZ ;  /* 0x0080000005107824 */ /* 0x000fc600078e00ff */
[----:B------:R-:W-:-:S04]  /*0c40*/  FFMA R13, R4, 1.4426950216293334961, -R13 ;  /* 0x3fb8aa3b040d7823 */ /* 0x000fc8000000080d */
[----:B------:R-:W-:Y:S01]  /*0c50*/  FFMA R13, R4, 1.925963033500011079e-08, R13 ;  /* 0x32a57060040d7823 */ /* 0x000fe2000000000d */
[----:B------:R-:W-:-:S04]  /*0c60*/  IADD3 R4, P1, PT, R14, UR14, RZ ;  /* 0x0000000e0e047c10 */ /* 0x000fc8000ff3e0ff */
[----:B------:R-:W-:Y:S01]  /*0c70*/  IADD3.X R5, PT, PT, R7, UR15, RZ, P1, !PT ;  /* 0x0000000f07057c10 */ /* 0x000fe20008ffe4ff */
[----:B------:R-:W0:Y:S01]  /*0c80*/  MUFU.EX2 R13, R13 ;  /* 0x0000000d000d7308 */ /* 0x000e220000000800 */
[----:B------:R-:W-:Y:S01]  /*0c90*/  ISETP.NE.AND P1, PT, R6, RZ, PT ;  /* 0x000000ff0600720c */ /* 0x000fe20003f25270 */
[----:B0-----:R-:W-:Y:S01]  /*0ca0*/  FMUL R19, R16, R13 ;  /* 0x0000000d10137220 */ /* 0x001fe20000400000 */
[----:B------:R-:W-:-:S03]  /*0cb0*/  IMAD.MOV.U32 R16, RZ, RZ, R14 ;  /* 0x000000ffff107224 */ /* 0x000fc600078e000e */
[----:B------:R-:W-:Y:S01]  /*0cc0*/  FADD R22, R19, R22 ;  /* 0x0000001613167221 */ /* 0x000fe20000000000 */
[----:B------:R0:W-:Y:S01]  /*0cd0*/  STG.E desc[UR8][R4.64], R19 ;  /* 0x0000001304007986 */ /* 0x0001e2000c101908 */
[----:B------:R-:W-:-:S04]  /*0ce0*/  IMAD.WIDE.U32 R16, R8, 0x4, R16 ;  /* 0x0000000408107825 */ /* 0x000fc800078e0010 */
[----:B------:R-:W-:Y:S02]  /*0cf0*/  IMAD.MOV.U32 R14, RZ, RZ, R16 ;  /* 0x000000ffff0e7224 */ /* 0x000fe400078e0010 */
[----:B------:R-:W-:Y:S01]  /*0d00*/  IMAD.MOV.U32 R7, RZ, RZ, R17 ;  /* 0x000000ffff077224 */ /* 0x000fe200078e0011 */
[----:B------:R-:W-:Y:S06]  /*0d10*/  @P1 BRA `(.L_x_12) ;  /* 0xfffffffc00941947 */ /* 0x000fec000383ffff */
.L_x_11:
[----:B------:R-:W-:Y:S05]  /*0d20*/  BSYNC.RECONVERGENT B1 ;  /* 0x0000000000017941 */ /* 0x000fea0003800200 */
.L_x_10:
[----:B------:R-:W-:Y:S05]  /*0d30*/  @!P0 BRA `(.L_x_9) ;  /* 0x0000000400608947 */ /* 0x000fea0003800000 */
.L_x_13:
[----:B------:R-:W-:-:S05]  /*0d40*/  IADD3 R21, P0, PT, R15, R2, RZ ;  /* 0x000000020f157210 */ /* 0x000fca0007f1e0ff */
[----:B0-----:R-:W-:Y:S02]  /*0d50*/  IMAD.X R4, RZ, RZ, R10, P0 ;  /* 0x000000ffff047224 */ /* 0x001fe400000e060a */
[----:B------:R-:W-:-:S03]  /*0d60*/  IMAD.SHL.U32 R24, R21, 0x4, RZ ;  /* 0x0000000415187824 */ /* 0x000fc600078e00ff */
[----:B------:R-:W-:Y:S02]  /*0d70*/  SHF.L.U64.HI R21, R21, 0x2, R4 ;  /* 0x0000000215157819 */ /* 0x000fe40000010204 */
[----:B------:R-:W-:-:S04]  /*0d80*/  IADD3 R4, P0, PT, R24, UR16, RZ ;  /* 0x0000001018047c10 */ /* 0x000fc8000ff1e0ff */
[----:B------:R-:W-:-:S06]  /*0d90*/  IADD3.X R5, PT, PT, R21, UR17, RZ, P0, !PT ;  /* 0x0000001115057c10 */ /* 0x000fcc00087fe4ff */
[----:B------:R0:W2:Y:S01]  /*0da0*/  LDG.E.CONSTANT R5, desc[UR8][R4.64] ;  /* 0x0000000804057981 */ /* 0x0000a2000c1e9900 */
[----:B------:R-:W-:Y:S02]  /*0db0*/  IMAD.IADD R15, R8, 0x1, R15 ;  /* 0x00000001080f7824 */ /* 0x000fe400078e020f */
[----:B------:R-:W-:Y:S02]  /*0dc0*/  IMAD.MOV.U32 R20, RZ, RZ, 0x3bbb989d ;  /* 0x3bbb989dff147424 */ /* 0x000fe400078e00ff */
[----:B------:R-:W-:Y:S01]  /*0dd0*/  IMAD.MOV.U32 R19, RZ, RZ, 0x437c0000 ;  /* 0x437c0000ff137424 */ /* 0x000fe200078e00ff */
[C---:B------:R-:W-:Y:S02]  /*0de0*/  IADD3 R18, P0, PT, R15.reuse, R2, RZ ;  /* 0x000000020f127210 */ /* 0x040fe40007f1e0ff */
[----:B------:R-:W-:-:S03]  /*0df0*/  IADD3 R15, PT, PT, R15, R8, RZ ;  /* 0x000000080f0f7210 */ /* 0x000fc60007ffe0ff */
[----:B------:R-:W-:Y:S01]  /*0e00*/  IMAD.X R13, RZ, RZ, R10, P0 ;  /* 0x000000ffff0d7224 */ /* 0x000fe200000e060a */
[----:B------:R-:W-:-:S04]  /*0e10*/  IADD3 R14, P1, PT, R15, R2, RZ ;  /* 0x000000020f0e7210 */ /* 0x000fc80007f3e0ff */
[C---:B------:R-:W-:Y:S01]  /*0e20*/  SHF.L.U64.HI R13, R18.reuse, 0x2, R13 ;  /* 0x00000002120d7819 */ /* 0x040fe2000001020d */
[----:B------:R-:W-:Y:S01]  /*0e30*/  IMAD.SHL.U32 R18, R18, 0x4, RZ ;  /* 0x0000000412127824 */ /* 0x000fe200078e00ff */
[----:B------:R-:W-:-:S04]  /*0e40*/  SHF.L.U32 R16, R14, 0x2, RZ ;  /* 0x000000020e107819 */ /* 0x000fc800000006ff */
[----:B------:R-:W-:Y:S01]  /*0e50*/  IADD3 R6, P0, PT, R18, UR16, RZ ;  /* 0x0000001012067c10 */ /* 0x000fe2000ff1e0ff */
[----:B------:R-:W-:-:S03]  /*0e60*/  IMAD.IADD R15, R15, 0x1, R8 ;  /* 0x000000010f0f7824 */ /* 0x000fc600078e0208 */
[----:B------:R-:W-:Y:S02]  /*0e70*/  IADD3.X R7, PT, PT, R13, UR17, RZ, P0, !PT ;  /* 0x000000110d077c10 */ /* 0x000fe400087fe4ff */
[----:B0-----:R-:W-:-:S03]  /*0e80*/  IADD3 R4, P0, PT, R16, UR16, RZ ;  /* 0x0000001010047c10 */ /* 0x001fc6000ff1e0ff */
[----:B------:R0:W3:Y:S01]  /*0e90*/  LDG.E.CONSTANT R29, desc[UR8][R6.64] ;  /* 0x00000008061d7981 */ /* 0x0000e2000c1e9900 */
[----:B--2---:R-:W-:Y:S01]  /*0ea0*/  FADD R17, -R12, R5 ;  /* 0x000000050c117221 */ /* 0x004fe20000000100 */
[----:B------:R-:W-:-:S03]  /*0eb0*/  IMAD.X R5, RZ, RZ, R10, P1 ;  /* 0x000000ffff057224 */ /* 0x000fc600008e060a */
[----:B------:R-:W-:Y:S02]  /*0ec0*/  FFMA.SAT R26, R17, R20, 0.5 ;  /* 0x3f000000111a7423 */ /* 0x000fe40000002014 */
[----:B------:R-:W-:Y:S02]  /*0ed0*/  SHF.L.U64.HI R14, R14, 0x2, R5 ;  /* 0x000000020e0e7819 */ /* 0x000fe40000010205 */
[----:B------:R-:W-:-:S04]  /*0ee0*/  FFMA.RM R25, R26, R19, 12582913 ;  /* 0x4b4000011a197423 */ /* 0x000fc80000004013 */
[----:B------:R-:W-:Y:S01]  /*0ef0*/  FADD R26, R25, -12583039 ;  /* 0xcb40007f191a7421 */ /* 0x000fe20000000000 */
[----:B------:R-:W-:Y:S02]  /*0f00*/  IADD3.X R5, PT, PT, R14, UR17, RZ, P0, !PT ;  /* 0x000000110e057c10 */ /* 0x000fe400087fe4ff */
[----:B------:R-:W-:Y:S01]  /*0f10*/  IADD3 R28, P0, PT, R15, R2, RZ ;  /* 0x000000020f1c7210 */ /* 0x000fe20007f1e0ff */
[C---:B------:R-:W-:Y:S02]  /*0f20*/  FFMA R26, R17.reuse, 1.4426950216293334961, -R26 ;  /* 0x3fb8aa3b111a7823 */ /* 0x040fe4000000081a */
[----:B------:R1:W2:Y:S02]  /*0f30*/  LDG.E.CONSTANT R27, desc[UR8][R4.64] ;  /* 0x00000008041b7981 */ /* 0x0002a4000c1e9900 */
[----:B------:R-:W-:Y:S01]  /*0f40*/  FFMA R26, R17, 1.925963033500011079e-08, R26 ;  /* 0x32a57060111a7823 */ /* 0x000fe2000000001a */
[----:B------:R-:W-:Y:S02]  /*0f50*/  IMAD.X R17, RZ, RZ, R10, P0 ;  /* 0x000000ffff117224 */ /* 0x000fe400000e060a */
[----:B------:R-:W-:-:S03]  /*0f60*/  IMAD.SHL.U32 R23, R28, 0x4, RZ ;  /* 0x000000041c177824 */ /* 0x000fc600078e00ff */
[----:B------:R-:W-:Y:S02]  /*0f70*/  SHF.L.U64.HI R17, R28, 0x2, R17 ;  /* 0x000000021c117819 */ /* 0x000fe40000010211 */
[----:B0-----:R-:W-:-:S04]  /*0f80*/  IADD3 R6, P0, PT, R23, UR16, RZ ;  /* 0x0000001017067c10 */ /* 0x001fc8000ff1e0ff */
[----:B------:R-:W-:-:S06]  /*0f90*/  IADD3.X R7, PT, PT, R17, UR17, RZ, P0, !PT ;  /* 0x0000001111077c10 */ /* 0x000fcc00087fe4ff */
[----:B------:R0:W4:Y:S01]  /*0fa0*/  LDG.E.CONSTANT R7, desc[UR8][R6.64] ;  /* 0x0000000806077981 */ /* 0x000122000c1e9900 */
[----:B---3--:R-:W-:Y:S01]  /*0fb0*/  FADD R29, -R12, R29 ;  /* 0x0000001d0c1d7221 */ /* 0x008fe20000000100 */
[----:B-1----:R-:W-:-:S03]  /*0fc0*/  IADD3 R4, P0, PT, R24, UR18, RZ ;  /* 0x0000001218047c10 */ /* 0x002fc6000ff1e0ff */
[----:B------:R-:W-:Y:S01]  /*0fd0*/  FFMA.SAT R24, R29, R20, 0.5 ;  /* 0x3f0000001d187423 */ /* 0x000fe20000002014 */
[----:B------:R-:W1:Y:S01]  /*0fe0*/  MUFU.EX2 R26, R26 ;  /* 0x0000001a001a7308 */ /* 0x000e620000000800 */
[----:B------:R-:W-:Y:S02]  /*0ff0*/  IADD3.X R5, PT, PT, R21, UR19, RZ, P0, !PT ;  /* 0x0000001315057c10 */ /* 0x000fe400087fe4ff */
[----:B------:R-:W-:-:S04]  /*1000*/  FFMA.RM R21, R24, R19, 12582913 ;  /* 0x4b40000118157423 */ /* 0x000fc80000004013 */
[----:B------:R-:W-:-:S04]  /*1010*/  FADD R24, R21, -12583039 ;  /* 0xcb40007f15187421 */ /* 0x000fc80000000000 */
[----:B------:R-:W-:Y:S01]  /*1020*/  FFMA R24, R29, 1.4426950216293334961, -R24 ;  /* 0x3fb8aa3b1d187823 */ /* 0x000fe20000000818 */
[----:B------:R-:W-:-:S03]  /*1030*/  IMAD.SHL.U32 R25, R25, 0x800000, RZ ;  /* 0x0080000019197824 */ /* 0x000fc600078e00ff */
[----:B------:R-:W-:Y:S01]  /*1040*/  FFMA R24, R29, 1.925963033500011079e-08, R24 ;  /* 0x32a570601d187823 */ /* 0x000fe20000000018 */
[----:B-1----:R-:W-:-:S05]  /*1050*/  FMUL R25, R25, R26 ;  /* 0x0000001a19197220 */ /* 0x002fca0000400000 */
[----:B------:R1:W-:Y:S01]  /*1060*/  STG.E desc[UR8][R4.64], R25 ;  /* 0x0000001904007986 */ /* 0x0003e2000c101908 */
[----:B------:R-:W3:Y:S01]  /*1070*/  MUFU.EX2 R24, R24 ;  /* 0x0000001800187308 */ /* 0x000ee20000000800 */
[----:B------:R-:W-:Y:S01]  /*1080*/  SHF.L.U32 R21, R21, 0x17, RZ ;  /* 0x0000001715157819 */ /* 0x000fe200000006ff */
[----:B------:R-:W-:-:S04]  /*1090*/  IMAD.IADD R15, R15, 0x1, R8 ;  /* 0x000000010f0f7824 */ /* 0x000fc800078e0208 */
[----:B---3--:R-:W-:Y:S01]  /*10a0*/  FMUL R21, R21, R24 ;  /* 0x0000001815157220 */ /* 0x008fe20000400000 */
[----:B------:R-:W-:-:S04]  /*10b0*/  FADD R22, R25, R22 ;  /* 0x0000001619167221 */ /* 0x000fc80000000000 */
[----:B------:R-:W-:Y:S01]  /*10c0*/  FADD R22, R22, R21 ;  /* 0x0000001516167221 */ /* 0x000fe20000000000 */
[----:B--2---:R-:W-:-:S04]  /*10d0*/  FADD R27, -R12, R27 ;  /* 0x0000001b0c1b7221 */ /* 0x004fc80000000100 */
[----:B0-----:R-:W-:-:S04]  /*10e0*/  FFMA.SAT R6, R27, R20, 0.5 ;  /* 0x3f0000001b067423 */ /* 0x001fc80000002014 */
[----:B------:R-:W-:Y:S01]  /*10f0*/  FFMA.RM R6, R6, R19, 12582913 ;  /* 0x4b40000106067423 */ /* 0x000fe20000004013 */
[----:B----4-:R-:W-:-:S04]  /*1100*/  FADD R29, -R12, R7 ;  /* 0x000000070c1d7221 */ /* 0x010fc80000000100 */
[----:B------:R-:W-:Y:S01]  /*1110*/  FFMA.SAT R26, R29, R20, 0.5 ;  /* 0x3f0000001d1a7423 */ /* 0x000fe20000002014 */
[----:B------:R-:W-:-:S03]  /*1120*/  FADD R20, R6, -12583039 ;  /* 0xcb40007f06147421 */ /* 0x000fc60000000000 */
[----:B------:R-:W-:Y:S01]  /*1130*/  FFMA.RM R19, R26, R19, 12582913 ;  /* 0x4b4000011a137423 */ /* 0x000fe20000004013 */
[----:B------:R-:W-:-:S03]  /*1140*/  FFMA R20, R27, 1.4426950216293334961, -R20 ;  /* 0x3fb8aa3b1b147823 */ /* 0x000fc60000000814 */
[----:B-1----:R-:W-:Y:S01]  /*1150*/  FADD R4, R19, -12583039 ;  /* 0xcb40007f13047421 */ /* 0x002fe20000000000 */
[----:B------:R-:W-:-:S03]  /*1160*/  FFMA R27, R27, 1.925963033500011079e-08, R20 ;  /* 0x32a570601b1b7823 */ /* 0x000fc60000000014 */
[----:B------:R-:W-:-:S04]  /*1170*/  FFMA R4, R29, 1.4426950216293334961, -R4 ;  /* 0x3fb8aa3b1d047823 */ /* 0x000fc80000000804 */
[----:B------:R-:W-:Y:S01]  /*1180*/  FFMA R20, R29, 1.925963033500011079e-08, R4 ;  /* 0x32a570601d147823 */ /* 0x000fe20000000004 */
[----:B------:R-:W0:Y:S08]  /*1190*/  MUFU.EX2 R7, R27 ;  /* 0x0000001b00077308 */ /* 0x000e300000000800 */
[----:B------:R-:W1:Y:S01]  /*11a0*/  MUFU.EX2 R20, R20 ;  /* 0x0000001400147308 */ /* 0x000e620000000800 */
[----:B------:R-:W-:Y:S01]  /*11b0*/  IADD3 R4, P0, PT, R18, UR18, RZ ;  /* 0x0000001212047c10 */ /* 0x000fe2000ff1e0ff */
[----:B------:R-:W-:Y:S01]  /*11c0*/  IMAD.SHL.U32 R18, R6, 0x800000, RZ ;  /* 0x0080000006127824 */ /* 0x000fe200078e00ff */
[----:B------:R-:W-:Y:S01]  /*11d0*/  IADD3 R6, P1, PT, R16, UR18, RZ ;  /* 0x0000001210067c10 */ /* 0x000fe2000ff3e0ff */
[----:B------:R-:W-:Y:S01]  /*11e0*/  IMAD.SHL.U32 R19, R19, 0x800000, RZ ;  /* 0x0080000013137824 */ /* 0x000fe200078e00ff */
[----:B------:R-:W-:-:S02]  /*11f0*/  IADD3.X R5, PT, PT, R13, UR19, RZ, P0, !PT ;  /* 0x000000130d057c10 */ /* 0x000fc400087fe4ff */
[----:B------:R-:W-:Y:S01]  /*1200*/  IADD3 R16, P0, PT, R23, UR18, RZ ;  /* 0x0000001217107c10 */ /* 0x000fe2000ff1e0ff */
[----:B0-----:R-:W-:Y:S01]  /*1210*/  FMUL R13, R18, R7 ;  /* 0x00000007120d7220 */ /* 0x001fe20000400000 */
[----:B------:R-:W-:Y:S02]  /*1220*/  IADD3.X R7, PT, PT, R14, UR19, RZ, P1, !PT ;  /* 0x000000130e077c10 */ /* 0x000fe40008ffe4ff */
[----:B------:R-:W-:Y:S01]  /*1230*/  IADD3.X R17, PT, PT, R17, UR19, RZ, P0, !PT ;  /* 0x0000001311117c10 */ /* 0x000fe200087fe4ff */
[----:B------:R2:W-:Y:S01]  /*1240*/  STG.E desc[UR8][R4.64], R21 ;  /* 0x0000001504007986 */ /* 0x0005e2000c101908 */
[----:B-1----:R-:W-:-:S03]  /*1250*/  FMUL R19, R19, R20 ;  /* 0x0000001413137220 */ /* 0x002fc60000400000 */
[----:B------:R2:W-:Y:S04]  /*1260*/  STG.E desc[UR8][R6.64], R13 ;  /* 0x0000000d06007986 */ /* 0x0005e8000c101908 */
[----:B------:R2:W-:Y:S01]  /*1270*/  STG.E desc[UR8][R16.64], R19 ;  /* 0x0000001310007986 */ /* 0x0005e2000c101908 */
[----:B------:R-:W-:Y:S01]  /*1280*/  ISETP.GE.AND P0, PT, R15, UR4, PT ;  /* 0x000000040f007c0c */ /* 0x000fe2000bf06270 */
[----:B------:R-:W-:-:S04]  /*1290*/  FADD R22, R22, R13 ;  /* 0x0000000d16167221 */ /* 0x000fc80000000000 */
[----:B------:R-:W-:-:S08]  /*12a0*/  FADD R22, R22, R19 ;  /* 0x0000001316167221 */ /* 0x000fd00000000000 */
[----:B--2---:R-:W-:Y:S05]  /*12b0*/  @!P0 BRA `(.L_x_13) ;  /* 0xfffffff800a08947 */ /* 0x004fea000383ffff */
.L_x_9:
[----:B------:R-:W-:Y:S05]  /*12c0*/  BSYNC.RECONVERGENT B0 ;  /* 0x0000000000007941 */ /* 0x000fea0003800200 */
.L_x_8:
[----:B------:R-:W1:Y:S01]  /*12d0*/  S2UR UR5, SR_CgaCtaId ;  /* 0x00000000000579c3 */ /* 0x000e620000008800 */
[----:B------:R-:W-:Y:S01]  /*12e0*/  ISETP.GE.U32.AND P0, PT, R8, 0x2, PT ;  /* 0x000000020800780c */ /* 0x000fe20003f06070 */
[----:B------:R-:W-:Y:S01]  /*12f0*/  UMOV UR4, 0x400 ;  /* 0x0000040000047882 */ /* 0x000fe20000000000 */
[----:B------:R2:W-:Y:S05]  /*1300*/  STS [R11], R22 ;  /* 0x000000160b007388 */ /* 0x0005ea0000000800 */
[----:B------:R-:W-:Y:S01]  /*1310*/  BAR.SYNC.DEFER_BLOCKING 0x0 ;  /* 0x0000000000007b1d */ /* 0x000fe20000010000 */
[----:B------:R-:W-:Y:S01]  /*1320*/  ISETP.NE.AND P1, PT, R9, RZ, PT ;  /* 0x000000ff0900720c */ /* 0x000fe20003f25270 */
[----:B-1----:R-:W-:-:S04]  /*1330*/  ULEA UR4, UR5, UR4, 0x18 ;  /* 0x0000000405047291 */ /* 0x002fc8000f8ec0ff */
[----:B--2---:R-:W-:Y:S08]  /*1340*/  @!P0 BRA `(.L_x_14) ;  /* 0x0000000000308947 */ /* 0x004ff00003800000 */
[----:B0-----:R-:W-:-:S07]  /*1350*/  IMAD.MOV.U32 R4, RZ, RZ, R8 ;  /* 0x000000ffff047224 */ /* 0x001fce00078e0008 */
.L_x_15:
[----:B------:R-:W-:-:S04]  /*1360*/  SHF.R.U32.HI R12, RZ, 0x1, R4 ;  /* 0x00000001ff0c7819 */ /* 0x000fc80000011604 */
[----:B------:R-:W-:-:S13]  /*1370*/  ISETP.GE.U32.AND P0, PT, R9, R12, PT ;  /* 0x0000000c0900720c */ /* 0x000fda0003f06070 */
[----:B------:R-:W-:Y:S01]  /*1380*/  @!P0 LEA R5, R12, R11, 0x2 ;  /* 0x0000000b0c058211 */ /* 0x000fe200078e10ff */
[----:B------:R-:W-:Y:S05]  /*1390*/  @!P0 LDS R6, [R11] ;  /* 0x000000000b068984 */ /* 0x000fea0000000800 */
[----:B------:R-:W0:Y:S02]  /*13a0*/  @!P0 LDS R5, [R5] ;  /* 0x0000000005058984 */ /* 0x000e240000000800 */
[----:B0-----:R-:W-:-:S05]  /*13b0*/  @!P0 FADD R6, R5, R6 ;  /* 0x0000000605068221 */ /* 0x001fca0000000000 */
[----:B------:R1:W-:Y:S01]  /*13c0*/  @!P0 STS [R11], R6 ;  /* 0x000000060b008388 */ /* 0x0003e20000000800 */
[----:B------:R-:W-:Y:S01]  /*13d0*/  BAR.SYNC.DEFER_BLOCKING 0x0 ;  /* 0x0000000000007b1d */ /* 0x000fe20000010000 */
[----:B------:R-:W-:Y:S01]  /*13e0*/  ISETP.GT.U32.AND P0, PT, R4, 0x3, PT ;  /* 0x000000030400780c */ /* 0x000fe20003f04070 */
[----:B------:R-:W-:-:S12]  /*13f0*/  IMAD.MOV.U32 R4, RZ, RZ, R12 ;  /* 0x000000ffff047224 */ /* 0x000fd800078e000c */
[----:B-1----:R-:W-:Y:S05]  /*1400*/  @P0 BRA `(.L_x_15) ;  /* 0xfffffffc00d40947 */ /* 0x002fea000383ffff */
.L_x_14:
[----:B------:R-:W1:Y:S01]  /*1410*/  LDS R7, [UR4] ;  /* 0x00000004ff077984 */ /* 0x000e620008000800 */
[----:B0-----:R-:W0:Y:S01]  /*1420*/  @!P1 LDC.64 R4, c[0x0][0x398] ;  /* 0x0000e600ff049b82 */ /* 0x001e220000000a00 */
[----:B------:R-:W2:Y:S02]  /*1430*/  LDCU UR4, c[0x0][0x3a8] ;  /* 0x00007500ff0477ac */ /* 0x000ea40008000800 */
[----:B--2---:R-:W-:Y:S02]  /*1440*/  ISETP.GE.AND P3, PT, R9, UR4, PT ;  /* 0x0000000409007c0c */ /* 0x004fe4000bf66270 */
[----:B0-----:R-:W-:-:S04]  /*1450*/  @!P1 LEA R4, P0, R0, R4, 0x2 ;  /* 0x0000000400049211 */ /* 0x001fc800078010ff */
[----:B------:R-:W-:Y:S01]  /*1460*/  @!P1 LEA.HI.X R5, R0, R5, RZ, 0x2, P0 ;  /* 0x0000000500059211 */ /* 0x000fe200000f14ff */
[----:B-1----:R-:W-:-:S04]  /*1470*/  VIADD R0, R7, 0x1800000 ;  /* 0x0180000007007836 */ /* 0x002fc80000000000 */
[----:B------:R0:W-:Y:S01]  /*1480*/  @!P1 STG.E desc[UR8][R4.64], R7 ;  /* 0x0000000704009986 */ /* 0x0001e2000c101908 */
[----:B------:R-:W-:Y:S01]  /*1490*/  BAR.SYNC.DEFER_BLOCKING 0x0 ;  /* 0x0000000000007b1d */ /* 0x000fe20000010000 */
[----:B------:R-:W-:Y:S02]  /*14a0*/  LOP3.LUT R0, R0, 0x7f800000, RZ, 0xc0, !PT ;  /* 0x7f80000000007812 */ /* 0x000fe400078ec0ff */
[----:B------:R-:W-:Y:S02]  /*14b0*/  FSETP.GT.AND P4, PT, R7, RZ, PT ;  /* 0x000000ff0700720b */ /* 0x000fe40003f84000 */
[----:B------:R-:W-:-:S13]  /*14c0*/  ISETP.GT.U32.AND P0, PT, R0, 0x1ffffff, PT ;  /* 0x01ffffff0000780c */ /* 0x000fda0003f04070 */
[----:B0-----:R-:W-:Y:S05]  /*14d0*/  @P0 BRA `(.L_x_16) ;  /* 0x00000000000c0947 */ /* 0x001fea0003800000 */
[----:B------:R-:W-:-:S07]  /*14e0*/  MOV R4, 0x1500 ;  /* 0x0000150000047802 */ /* 0x000fce0000000f00 */
[----:B------:R-:W-:Y:S05]  /*14f0*/  CALL.REL.NOINC `($__internal_0_$__cuda_sm20_rcp_rn_f32_slowpath) ;  /* 0x0000000400787944 */ /* 0x000fea0003c00000 */
[----:B------:R-:W-:Y:S05]  /*1500*/  BRA `(.L_x_17) ;  /* 0x0000000000107947 */ /* 0x000fea0003800000 */
.L_x_16:
[----:B------:R-:W0:Y:S02]  /*1510*/  MUFU.RCP R0, R7 ;  /* 0x0000000700007308 */ /* 0x000e240000001000 */
[----:B0-----:R-:W-:-:S04]  /*1520*/  FFMA R4, R7, R0, -1 ;  /* 0xbf80000007047423 */ /* 0x001fc80000000000 */
[----:B------:R-:W-:-:S04]  /*1530*/  FADD.FTZ R5, -R4, -RZ ;  /* 0x800000ff04057221 */ /* 0x000fc80000010100 */
[----:B------:R-:W-:-:S07]  /*1540*/  FFMA R0, R0, R5, R0 ;  /* 0x0000000500007223 */ /* 0x000fce0000000000 */
.L_x_17:
[----:B------:R-:W-:Y:S05]  /*1550*/  @P3 EXIT ;  /* 0x000000000000394d */ /* 0x000fea0003800000 */
[----:B------:R-:W0:Y:S01]  /*1560*/  I2F.U32.RP R12, R8 ;  /* 0x00000008000c7306 */ /* 0x000e220000209000 */
[----:B------:R-:W1:Y:S01]  /*1570*/  LDCU UR4, c[0x0][0x3a8] ;  /* 0x00007500ff0477ac */ /* 0x000e620008000800 */
[----:B------:R-:W-:Y:S01]  /*1580*/  IADD3 R6, PT, PT, R9, R8, RZ ;  /* 0x0000000809067210 */ /* 0x000fe20007ffe0ff */
[----:B------:R-:W-:Y:S01]  /*1590*/  BSSY.RECONVERGENT B0, `(.L_x_18) ;  /* 0x0000030000007945 */ /* 0x000fe20003800200 */
[----:B------:R-:W-:Y:S01]  /*15a0*/  ISETP.NE.U32.AND P2, PT, R8, RZ, PT ;  /* 0x000000ff0800720c */ /* 0x000fe20003f45070 */
[----:B------:R-:W2:Y:S01]  /*15b0*/  LDCU.64 UR10, c[0x0][0x388] ;  /* 0x00007100ff0a77ac */ /* 0x000ea20008000a00 */
[----:B------:R-:W-:Y:S02]  /*15c0*/  FSEL R0, R0, RZ, P4 ;  /* 0x000000ff00007208 */ /* 0x000fe40002000000 */
[----:B0-----:R-:W0:Y:S01]  /*15d0*/  MUFU.RCP R12, R12 ;  /* 0x0000000c000c7308 */ /* 0x001e220000001000 */
[C---:B-1----:R-:W-:Y:S02]  /*15e0*/  ISETP.GE.AND P0, PT, R6.reuse, UR4, PT ;  /* 0x0000000406007c0c */ /* 0x042fe4000bf06270 */
[----:B------:R-:W-:-:S02]  /*15f0*/  VIMNMX R7, PT, PT, R6, UR4, !PT ;  /* 0x0000000406077c48 */ /* 0x000fc4000ffe0100 */
[----:B------:R-:W-:-:S04]  /*1600*/  SEL R11, RZ, 0x1, P0 ;  /* 0x00000001ff0b7807 */ /* 0x000fc80000000000 */
[----:B------:R-:W-:Y:S01]  /*1610*/  IADD3 R7, PT, PT, R7, -R6, -R11 ;  /* 0x8000000607077210 */ /* 0x000fe20007ffe80b */
[----:B0-----:R-:W-:-:S04]  /*1620*/  VIADD R4, R12, 0xffffffe ;  /* 0x0ffffffe0c047836 */ /* 0x001fc80000000000 */
[----:B------:R0:W1:Y:S02]  /*1630*/  F2I.FTZ.U32.TRUNC.NTZ R5, R4 ;  /* 0x0000000400057305 */ /* 0x000064000021f000 */
[----:B0-----:R-:W-:Y:S02]  /*1640*/  IMAD.MOV.U32 R4, RZ, RZ, RZ ;  /* 0x000000ffff047224 */ /* 0x001fe400078e00ff */
[----:B-1----:R-:W-:-:S04]  /*1650*/  IMAD.MOV R13, RZ, RZ, -R5 ;  /* 0x000000ffff0d7224 */ /* 0x002fc800078e0a05 */
[----:B------:R-:W-:-:S04]  /*1660*/  IMAD R13, R13, R8, RZ ;  /* 0x000000080d0d7224 */ /* 0x000fc800078e02ff */
[----:B------:R-:W-:-:S06]  /*1670*/  IMAD.HI.U32 R12, R5, R13, R4 ;  /* 0x0000000d050c7227 */ /* 0x000fcc00078e0004 */
[----:B------:R-:W-:-:S04]  /*1680*/  IMAD.HI.U32 R12, R12, R7, RZ ;  /* 0x000000070c0c7227 */ /* 0x000fc800078e00ff */
[----:B------:R-:W-:-:S04]  /*1690*/  IMAD.MOV R4, RZ, RZ, -R12 ;  /* 0x000000ffff047224 */ /* 0x000fc800078e0a0c */
[----:B------:R-:W-:-:S05]  /*16a0*/  IMAD R7, R8, R4, R7 ;  /* 0x0000000408077224 */ /* 0x000fca00078e0207 */
[----:B------:R-:W-:-:S13]  /*16b0*/  ISETP.GE.U32.AND P0, PT, R7, R8, PT ;  /* 0x000000080700720c */ /* 0x000fda0003f06070 */
[----:B------:R-:W-:Y:S02]  /*16c0*/  @P0 IMAD.IADD R7, R7, 0x1, -R8 ;  /* 0x0000000107070824 */ /* 0x000fe400078e0a08 */
[----:B------:R-:W-:-:S03]  /*16d0*/  @P0 VIADD R12, R12, 0x1 ;  /* 0x000000010c0c0836 */ /* 0x000fc60000000000 */
[----:B------:R-:W-:-:S13]  /*16e0*/  ISETP.GE.U32.AND P1, PT, R7, R8, PT ;  /* 0x000000080700720c */ /* 0x000fda0003f26070 */
[----:B------:R-:W-:Y:S02]  /*16f0*/  @P1 IADD3 R12, PT, PT, R12, 0x1, RZ ;  /* 0x000000010c0c1810 */ /* 0x000fe40007ffe0ff */
[----:B------:R-:W-:-:S05]  /*1700*/  @!P2 LOP3.LUT R12, RZ, R8, RZ, 0x33, !PT ;  /* 0x00000008ff0ca212 */ /* 0x000fca00078e33ff */
[----:B------:R-:W-:-:S05]  /*1710*/  IMAD.IADD R4, R11, 0x1, R12 ;  /* 0x000000010b047824 */ /* 0x000fca00078e020c */
[C---:B------:R-:W-:Y:S02]  /*1720*/  LOP3.LUT R5, R4.reuse, 0x3, RZ, 0xc0, !PT ;  /* 0x0000000304057812 */ /* 0x040fe400078ec0ff */
[----:B------:R-:W-:Y:S02]  /*1730*/  ISETP.GE.U32.AND P0, PT, R4, 0x3, PT ;  /* 0x000000030400780c */ /* 0x000fe40003f06070 */
[----:B------:R-:W-:-:S13]  /*1740*/  ISETP.NE.AND P1, PT, R5, 0x3, PT ;  /* 0x000000030500780c */ /* 0x000fda0003f25270 */
[----:B--2---:R-:W-:Y:S05]  /*1750*/  @!P1 BRA `(.L_x_19) ;  /* 0x00000000004c9947 */ /* 0x004fea0003800000 */
[----:B------:R-:W0:Y:S01]  /*1760*/  LDCU.64 UR6, c[0x0][0x388] ;  /* 0x00007100ff0677ac */ /* 0x000e220008000a00 */
[----:B------:R-:W-:Y:S01]  /*1770*/  VIADD R4, R4, 0x1 ;  /* 0x0000000104047836 */ /* 0x000fe20000000000 */
[----:B------:R-:W-:-:S04]  /*1780*/  IADD3 R5, P1, PT, R9, R2, RZ ;  /* 0x0000000209057210 */ /* 0x000fc80007f3e0ff */
[----:B------:R-:W-:Y:S01]  /*1790*/  LOP3.LUT R4, R4, 0x3, RZ, 0xc0, !PT ;  /* 0x0000000304047812 */ /* 0x000fe200078ec0ff */
[----:B------:R-:W-:-:S04]  /*17a0*/  IMAD.X R6, RZ, RZ, R10, P1 ;  /* 0x000000ffff067224 */ /* 0x000fc800008e060a */
[----:B------:R-:W-:Y:S02]  /*17b0*/  IMAD R9, R4, R8, R9 ;  /* 0x0000000804097224 */ /* 0x000fe400078e0209 */
[----:B------:R-:W-:Y:S01]  /*17c0*/  IMAD.MOV R11, RZ, RZ, -R4 ;  /* 0x000000ffff0b7224 */ /* 0x000fe200078e0a04 */
[----:B0-----:R-:W-:-:S04]  /*17d0*/  LEA R12, P1, R5, UR6, 0x2 ;  /* 0x00000006050c7c11 */ /* 0x001fc8000f8210ff */
[----:B------:R-:W-:-:S09]  /*17e0*/  LEA.HI.X R5, R5, UR7, R6, 0x2, P1 ;  /* 0x0000000705057c11 */ /* 0x000fd200088f1406 */
.L_x_20:
[----:B0-----:R-:W-:Y:S01]  /*17f0*/  MOV R6, R12 ;  /* 0x0000000c00067202 */ /* 0x001fe20000000f00 */
[----:B------:R-:W-:-:S05]  /*1800*/  IMAD.MOV.U32 R7, RZ, RZ, R5 ;  /* 0x000000ffff077224 */ /* 0x000fca00078e0005 */
[----:B------:R-:W2:Y:S01]  /*1810*/  LDG.E R5, desc[UR8][R6.64] ;  /* 0x0000000806057981 */ /* 0x000ea2000c1e1900 */
[----:B------:R-:W-:-:S05]  /*1820*/  VIADD R11, R11, 0x1 ;  /* 0x000000010b0b7836 */ /* 0x000fca0000000000 */
[----:B------:R-:W-:Y:S01]  /*1830*/  ISETP.NE.AND P1, PT, R11, RZ, PT ;  /* 0x000000ff0b00720c */ /* 0x000fe20003f25270 */
[----:B--2---:R-:W-:Y:S01]  /*1840*/  FMUL R13, R0, R5 ;  /* 0x00000005000d7220 */ /* 0x004fe20000400000 */
[----:B------:R-:W-:-:S04]  /*1850*/  IMAD.WIDE.U32 R4, R8, 0x4, R6 ;  /* 0x0000000408047825 */ /* 0x000fc800078e0006 */
[----:B------:R0:W-:Y:S01]  /*1860*/  STG.E desc[UR8][R6.64], R13 ;  /* 0x0000000d06007986 */ /* 0x0001e2000c101908 */
[----:B------:R-:W-:-:S06]  /*1870*/  IMAD.MOV.U32 R12, RZ, RZ, R4 ;  /* 0x000000ffff0c7224 */ /* 0x000fcc00078e0004 */
[----:B------:R-:W-:Y:S05]  /*1880*/  @P1 BRA `(.L_x_20) ;  /* 0xfffffffc00d81947 */ /* 0x000fea000383ffff */
.L_x_19:
[----:B------:R-:W-:Y:S05]  /*1890*/  BSYNC.RECONVERGENT B0 ;  /* 0x0000000000007941 */ /* 0x000fea0003800200 */
.L_x_18:
[----:B------:R-:W-:Y:S05]  /*18a0*/  @!P0 EXIT ;  /* 0x000000000000894d */ /* 0x000fea0003800000 */
.L_x_21:
[----:B------:R-:W-:-:S05]  /*18b0*/  IADD3 R4, P0, PT, R9, R2, RZ ;  /* 0x0000000209047210 */ /* 0x000fca0007f1e0ff */
[----:B------:R-:W-:Y:S01]  /*18c0*/  IMAD.X R5, RZ, RZ, R10, P0 ;  /* 0x000000ffff057224 */ /* 0x000fe200000e060a */
[----:B------:R-:W-:-:S04]  /*18d0*/  LEA R12, P0, R4, UR10, 0x2 ;  /* 0x0000000a040c7c11 */ /* 0x000fc8000f8010ff */
[----:B0-----:R-:W-:-:S05]  /*18e0*/  LEA.HI.X R13, R4, UR11, R5, 0x2, P0 ;  /* 0x0000000b040d7c11 */ /* 0x001fca00080f1405 */
[----:B------:R-:W2:Y:S01]  /*18f0*/  LDG.E R5, desc[UR8][R12.64] ;  /* 0x000000080c057981 */ /* 0x000ea2000c1e1900 */
[----:B------:R-:W-:-:S04]  /*1900*/  IADD3 R11, PT, PT, R8, R9, RZ ;  /* 0x00000009080b7210 */ /* 0x000fc80007ffe0ff */
[----:B------:R-:W-:-:S05]  /*1910*/  IADD3 R4, P0, PT, R11, R2, RZ ;  /* 0x000000020b047210 */ /* 0x000fca0007f1e0ff */
[----:B------:R-:W-:Y:S01]  /*1920*/  IMAD.X R7, RZ, RZ, R10, P0 ;  /* 0x000000ffff077224 */ /* 0x000fe200000e060a */
[----:B------:R-:W-:-:S04]  /*1930*/  LEA R6, P0, R4, UR10, 0x2 ;  /* 0x0000000a04067c11 */ /* 0x000fc8000f8010ff */
[----:B------:R-:W-:Y:S01]  /*1940*/  LEA.HI.X R7, R4, UR11, R7, 0x2, P0 ;  /* 0x0000000b04077c11 */ /* 0x000fe200080f1407 */
[----:B--2---:R-:W-:-:S05]  /*1950*/  FMUL R9, R0, R5 ;  /* 0x0000000500097220 */ /* 0x004fca0000400000 */
[----:B------:R0:W-:Y:S04]  /*1960*/  STG.E desc[UR8][R12.64], R9 ;  /* 0x000000090c007986 */ /* 0x0001e8000c101908 */
[----:B------:R-:W2:Y:S01]  /*1970*/  LDG.E R15, desc[UR8][R6.64] ;  /* 0x00000008060f7981 */ /* 0x000ea2000c1e1900 */
[----:B------:R-:W-:-:S05]  /*1980*/  IMAD.IADD R11, R11, 0x1, R8 ;  /* 0x000000010b0b7824 */ /* 0x000fca00078e0208 */
        /* <DEDUP_REMOVED lines=8> */
[----:B0-----:R-:W-:-:S04]  /*1a10*/  IADD3 R9, P0, PT, R11, R2, RZ ;  /* 0x000000020b097210 */ /* 0x001fc80007f1e0ff */
[----:B------:R-:W-:Y:S02]  /*1a20*/  IADD3.X R14, PT, PT, RZ, R10, RZ, P0, !PT ;  /* 0x0000000aff0e7210 */ /* 0x000fe400007fe4ff */
[----:B------:R-:W-:-:S04]  /*1a30*/  LEA R12, P0, R9, UR10, 0x2 ;  /* 0x0000000a090c7c11 */ /* 0x000fc8000f8010ff */
[----:B------:R-:W-:Y:S01]  /*1a40*/  LEA.HI.X R13, R9, UR11, R14, 0x2, P0 ;  /* 0x0000000b090d7c11 */ /* 0x000fe200080f140e */
[----:B--2---:R-:W-:-:S05]  /*1a50*/  FMUL R17, R0, R17 ;  /* 0x0000001100117220 */ /* 0x004fca0000400000 */
[----:B------:R1:W-:Y:S04]  /*1a60*/  STG.E desc[UR8][R4.64], R17 ;  /* 0x0000001104007986 */ /* 0x0003e8000c101908 */
[----:B------:R-:W2:Y:S02]  /*1a70*/  LDG.E R9, desc[UR8][R12.64] ;  /* 0x000000080c097981 */ /* 0x000ea4000c1e1900 */
[----:B--2---:R-:W-:Y:S01]  /*1a80*/  FMUL R19, R0, R9 ;  /* 0x0000000900137220 */ /* 0x004fe20000400000 */
[----:B------:R-:W-:-:S04]  /*1a90*/  IMAD.IADD R9, R11, 0x1, R8 ;  /* 0x000000010b097824 */ /* 0x000fc800078e0208 */
[----:B------:R1:W-:Y:S01]  /*1aa0*/  STG.E desc[UR8][R12.64], R19 ;  /* 0x000000130c007986 */ /* 0x0003e2000c101908 */
[----:B------:R-:W-:-:S13]  /*1ab0*/  ISETP.GE.AND P0, PT, R9, UR4, PT ;  /* 0x0000000409007c0c */ /* 0x000fda000bf06270 */
[----:B-1----:R-:W-:Y:S05]  /*1ac0*/  @!P0 BRA `(.L_x_21) ;  /* 0xfffffffc00788947 */ /* 0x002fea000383ffff */
[----:B------:R-:W-:Y:S05]  /*1ad0*/  EXIT ;  /* 0x000000000000794d */ /* 0x000fea0003800000 */
        .weak           $__internal_0_$__cuda_sm20_rcp_rn_f32_slowpath
        .type           $__internal_0_$__cuda_sm20_rcp_rn_f32_slowpath,@function
        .size           $__internal_0_$__cuda_sm20_rcp_rn_f32_slowpath,(.L_x_26 - $__internal_0_$__cuda_sm20_rcp_rn_f32_slowpath)
$__internal_0_$__cuda_sm20_rcp_rn_f32_slowpath:
[----:B------:R-:W-:-:S05]  /*1ae0*/  IMAD.SHL.U32 R0, R7, 0x2, RZ ;  /* 0x0000000207007824 */ /* 0x000fca00078e00ff */
[----:B------:R-:W-:Y:S01]  /*1af0*/  SHF.R.U32.HI R5, RZ, 0x18, R0 ;  /* 0x00000018ff057819 */ /* 0x000fe20000011600 */
[----:B------:R-:W-:-:S03]  /*1b00*/  IMAD.MOV.U32 R0, RZ, RZ, R7 ;  /* 0x000000ffff007224 */ /* 0x000fc600078e0007 */
[----:B------:R-:W-:-:S13]  /*1b10*/  ISETP.NE.U32.AND P0, PT, R5, RZ, PT ;  /* 0x000000ff0500720c */ /* 0x000fda0003f05070 */
[----:B------:R-:W-:Y:S05]  /*1b20*/  @P0 BRA `(.L_x_22) ;  /* 0x00000000002c0947 */ /* 0x000fea0003800000 */
[----:B------:R-:W-:-:S05]  /*1b30*/  IMAD.SHL.U32 R5, R0, 0x2, RZ ;  /* 0x0000000200057824 */ /* 0x000fca00078e00ff */
[----:B------:R-:W-:-:S13]  /*1b40*/  ISETP.NE.AND P0, PT, R5, RZ, PT ;  /* 0x000000ff0500720c */ /* 0x000fda0003f05270 */
[----:B------:R2:W3:Y:S01]  /*1b50*/  @!P0 MUFU.RCP R5, R0 ;  /* 0x0000000000058308 */ /* 0x0004e20000001000 */
[----:B------:R-:W-:Y:S05]  /*1b60*/  @!P0 BRA `(.L_x_23) ;  /* 0x0000000000a48947 */ /* 0x000fea0003800000 */
[----:B------:R-:W-:-:S04]  /*1b70*/  FFMA R6, R0, 1.84467440737095516160e+19, RZ ;  /* 0x5f80000000067823 */ /* 0x000fc800000000ff */
[----:B---3--:R-:W2:Y:S02]  /*1b80*/  MUFU.RCP R5, R6 ;  /* 0x0000000600057308 */ /* 0x008ea40000001000 */
[----:B--2---:R-:W-:-:S04]  /*1b90*/  FFMA R0, R6, R5, -1 ;  /* 0xbf80000006007423 */ /* 0x004fc80000000005 */
[----:B------:R-:W-:-:S04]  /*1ba0*/  FADD.FTZ R0, -R0, -RZ ;  /* 0x800000ff00007221 */ /* 0x000fc80000010100 */
[----:B------:R-:W-:-:S04]  /*1bb0*/  FFMA R0, R5, R0, R5 ;  /* 0x0000000005007223 */ /* 0x000fc80000000005 */
[----:B------:R-:W-:Y:S01]  /*1bc0*/  FFMA R5, R0, 1.84467440737095516160e+19, RZ ;  /* 0x5f80000000057823 */ /* 0x000fe200000000ff */
[----:B------:R-:W-:Y:S06]  /*1bd0*/  BRA `(.L_x_23) ;  /* 0x0000000000887947 */ /* 0x000fec0003800000 */
.L_x_22:
[----:B------:R-:W-:-:S04]  /*1be0*/  IADD3 R6, PT, PT, R5, -0xfd, RZ ;  /* 0xffffff0305067810 */ /* 0x000fc80007ffe0ff */
[----:B------:R-:W-:-:S13]  /*1bf0*/  ISETP.GT.U32.AND P0, PT, R6, 0x1, PT ;  /* 0x000000010600780c */ /* 0x000fda0003f04070 */
[----:B------:R-:W-:Y:S05]  /*1c00*/  @P0 BRA `(.L_x_24) ;  /* 0x0000000000780947 */ /* 0x000fea0003800000 */
[----:B------:R-:W-:Y:S01]  /*1c10*/  LOP3.LUT R7, R0, 0x7fffff, RZ, 0xc0, !PT ;  /* 0x007fffff00077812 */ /* 0x000fe200078ec0ff */
[----:B------:R-:W-:-:S03]  /*1c20*/  IMAD.MOV.U32 R15, RZ, RZ, 0x3 ;  /* 0x00000003ff0f7424 */ /* 0x000fc600078e00ff */
[----:B------:R-:W-:Y:S02]  /*1c30*/  LOP3.LUT R7, R7, 0x3f800000, RZ, 0xfc, !PT ;  /* 0x3f80000007077812 */ /* 0x000fe400078efcff */
[----:B------:R-:W-:Y:S02]  /*1c40*/  SHF.L.U32 R14, R15, R6, RZ ;  /* 0x000000060f0e7219 */ /* 0x000fe400000006ff */
[----:B------:R-:W0:Y:S02]  /*1c50*/  MUFU.RCP R12, R7 ;  /* 0x00000007000c7308 */ /* 0x000e240000001000 */
[----:B0-----:R-:W-:-:S04]  /*1c60*/  FFMA R11, R7, R12, -1 ;  /* 0xbf800000070b7423 */ /* 0x001fc8000000000c */
[----:B------:R-:W-:-:S04]  /*1c70*/  FADD.FTZ R11, -R11, -RZ ;  /* 0x800000ff0b0b7221 */ /* 0x000fc80000010100 */
[CCC-:B------:R-:W-:Y:S01]  /*1c80*/  FFMA.RM R13, R12.reuse, R11.reuse, R12.reuse ;  /* 0x0000000b0c0d7223 */ /* 0x1c0fe2000000400c */
[----:B------:R-:W-:-:S04]  /*1c90*/  FFMA.RP R12, R12, R11, R12 ;  /* 0x0000000b0c0c7223 */ /* 0x000fc8000000800c */
[C---:B------:R-:W-:Y:S02]  /*1ca0*/  LOP3.LUT R11, R13.reuse, 0x7fffff, RZ, 0xc0, !PT ;  /* 0x007fffff0d0b7812 */ /* 0x040fe400078ec0ff */
[----:B------:R-:W-:Y:S02]  /*1cb0*/  FSETP.NEU.FTZ.AND P0, PT, R13, R12, PT ;  /* 0x0000000c0d00720b */ /* 0x000fe40003f1d000 */
[----:B------:R-:W-:Y:S02]  /*1cc0*/  LOP3.LUT R11, R11, 0x800000, RZ, 0xfc, !PT ;  /* 0x008000000b0b7812 */ /* 0x000fe400078efcff */
[----:B------:R-:W-:Y:S02]  /*1cd0*/  SEL R12, RZ, 0xffffffff, !P0 ;  /* 0xffffffffff0c7807 */ /* 0x000fe40004000000 */
[----:B------:R-:W-:-:S03]  /*1ce0*/  LOP3.LUT R7, R14, R11, RZ, 0xc0, !PT ;  /* 0x0000000b0e077212 */ /* 0x000fc600078ec0ff */
[----:B------:R-:W-:Y:S01]  /*1cf0*/  IMAD.MOV R12, RZ, RZ, -R12 ;  /* 0x000000ffff0c7224 */ /* 0x000fe200078e0a0c */
[----:B------:R-:W-:-:S04]  /*1d00*/  SHF.R.U32.HI R7, RZ, R6, R7 ;  /* 0x00000006ff077219 */ /* 0x000fc80000011607 */
[----:B------:R-:W-:Y:S02]  /*1d10*/  LOP3.LUT P1, RZ, R12, R6, R11, 0xf8, !PT ;  /* 0x000000060cff7212 */ /* 0x000fe4000782f80b */
[C---:B------:R-:W-:Y:S02]  /*1d20*/  LOP3.LUT P0, RZ, R7.reuse, 0x1, RZ, 0xc0, !PT ;  /* 0x0000000107ff7812 */ /* 0x040fe4000780c0ff */
[----:B------:R-:W-:-:S04]  /*1d30*/  LOP3.LUT P2, RZ, R7, 0x2, RZ, 0xc0, !PT ;  /* 0x0000000207ff7812 */ /* 0x000fc8000784c0ff */
[----:B------:R-:W-:Y:S02]  /*1d40*/  PLOP3.LUT P0, PT, P0, P1, P2, 0xe0, 0x0 ;  /* 0x000000000000781c */ /* 0x000fe40000703c20 */
[----:B------:R-:W-:Y:S02]  /*1d50*/  LOP3.LUT P1, RZ, R0, 0x7fffff, RZ, 0xc0, !PT ;  /* 0x007fffff00ff7812 */ /* 0x000fe4000782c0ff */
[----:B------:R-:W-:-:S05]  /*1d60*/  SEL R6, RZ, 0x1, !P0 ;  /* 0x00000001ff067807 */ /* 0x000fca0004000000 */
[----:B------:R-:W-:-:S05]  /*1d70*/  IMAD.MOV R6, RZ, RZ, -R6 ;  /* 0x000000ffff067224 */ /* 0x000fca00078e0a06 */
[----:B------:R-:W-:Y:S01]  /*1d80*/  ISETP.GE.AND P0, PT, R6, RZ, PT ;  /* 0x000000ff0600720c */ /* 0x000fe20003f06270 */
[----:B------:R-:W-:-:S05]  /*1d90*/  VIADD R6, R5, 0xffffff04 ;  /* 0xffffff0405067836 */ /* 0x000fca0000000000 */
[----:B------:R-:W-:-:S07]  /*1da0*/  SHF.R.U32.HI R5, RZ, R6, R11 ;  /* 0x00000006ff057219 */ /* 0x000fce000001160b */
[----:B------:R-:W-:-:S05]  /*1db0*/  @!P0 IADD3 R5, PT, PT, R5, 0x1, RZ ;  /* 0x0000000105058810 */ /* 0x000fca0007ffe0ff */
[----:B------:R-:W-:-:S05]  /*1dc0*/  @!P1 IMAD.SHL.U32 R5, R5, 0x2, RZ ;  /* 0x0000000205059824 */ /* 0x000fca00078e00ff */
[----:B------:R-:W-:Y:S01]  /*1dd0*/  LOP3.LUT R5, R5, 0x80000000, R0, 0xf8, !PT ;  /* 0x8000000005057812 */ /* 0x000fe200078ef800 */
[----:B------:R-:W-:Y:S06]  /*1de0*/  BRA `(.L_x_23) ;  /* 0x0000000000047947 */ /* 0x000fec0003800000 */
.L_x_24:
[----:B------:R0:W1:Y:S02]  /*1df0*/  MUFU.RCP R5, R0 ;  /* 0x0000000000057308 */ /* 0x0000640000001000 */
.L_x_23:
[----:B0123--:R-:W-:Y:S02]  /*1e00*/  IMAD.MOV.U32 R0, RZ, RZ, R5 ;  /* 0x000000ffff007224 */ /* 0x00ffe400078e0005 */
[----:B------:R-:W-:-:S04]  /*1e10*/  IMAD.MOV.U32 R5, RZ, RZ, 0x0 ;  /* 0x00000000ff057424 */ /* 0x000fc800078e00ff */
[----:B------:R-:W-:Y:S05]  /*1e20*/  RET.REL.NODEC R4 `(online_softmax_forward) ;  /* 0xffffffe004747950 */ /* 0x000fea0003c3ffff */
.L_x_25:
[----:B------:R-:W-:-:S00]  /*1e30*/  BRA `(.L_x_25) ;  /* 0xfffffffc00fc7947 */ /* 0x000fc0000383ffff */
[----:B------:R-:W-:-:S00]  /*1e40*/  NOP ;  /* 0x0000000000007918 */ /* 0x000fc00000000000 */
        /* <DEDUP_REMOVED lines=11> */
.L_x_26:


//--------------------- .nv.shared.online_softmax_forward --------------------------
	.section	.nv.shared.online_softmax_forward,"aw",@nobits
	.sectionflags	@""
	.align	16
	.zero		1024


//--------------------- .nv.shared.reserved.0     --------------------------
	.section	.nv.shared.reserved.0,"aw",@nobits
	.weak		__nv_reservedSMEM_offset_0_alias
	.size		__nv_reservedSMEM_offset_0_alias, 0, 64
	.other		__nv_reservedSMEM_offset_0_alias,@"STO_CUDA_RESERVED_SHARED STV_DEFAULT"
__nv_reservedSMEM_offset_0_alias:
	.zero		0
	.zero		64


//--------------------- .nv.constant0.online_softmax_forward --------------------------
	.section	.nv.constant0.online_softmax_forward,"a",@progbits
	.sectionflags	@""
	.align	4
.nv.constant0.online_softmax_forward:
	.zero		940


//--------------------- SYMBOLS --------------------------

	.type		.nv.reservedSmem.offset0,@object
	.size		.nv.reservedSmem.offset0,0x4
	.type		.nv.reservedSmem.cap,@object
	.size		.nv.reservedSmem.cap,0x4
